	.target	sm_90a

	.elftype	@"ET_EXEC"


//--------------------- .note.nv.tkinfo           --------------------------
	.section	.note.nv.tkinfo,"",@"SHT_NOTE"
	.sectionflags	@"SHF_NOTE_NV_TKINFO"
	.tkinfo
        /*0018*/ 	.word	0x00000002
        /*0030*/ 	.string	""
        /*0030*/ 	.string	"ptxas"
        /*0030*/ 	.string	"Cuda compilation tools, release 13.0, V13.0.88"
        /*0030*/ 	.string	"Build cuda_13.0.r13.0/compiler.36424714_0"
        /*0030*/ 	.string	"-arch sm_90a -m 64 "



//--------------------- .note.nv.cuinfo           --------------------------
	.section	.note.nv.cuinfo,"",@"SHT_NOTE"
	.sectionflags	@"SHF_NOTE_NV_CUINFO"
        /*0018*/ 	.short	0x0002
        /*001a*/ 	.short	0x005a
        /*001c*/ 	.short	0x0082
	.zero		2


//--------------------- .nv.info                  --------------------------
	.section	.nv.info,"",@"SHT_CUDA_INFO"
	.align	4


	//----- nvinfo : EIATTR_REGCOUNT
	.align		4
        /*0000*/ 	.byte	0x04, 0x2f
        /*0002*/ 	.short	(.L_15 - .L_14)
	.align		4
.L_14:
        /*0004*/ 	.word	index@(_ZN7cutlass13device_kernelINS_4gemm6kernel13GemmUniversalIN4cute5tupleIJiiiiEEENS1_10collective13CollectiveMmaINS1_34MainloopSm90TmaGmmaWarpSpecializedILi25ENS5_IJNS4_1CILi1EEESB_SB_EEENS1_32KernelTmaWarpSpecializedPingpongEEENS5_IJNSA_ILi64EEENSA_ILi224EEENSA_ILi16EEEEEENS_10bfloat16_tENS5_IJlSB_lEEESJ_SK_NS4_8TiledMMAINS4_8MMA_AtomIJNS4_4SM904GMMA27MMA_64x32x16_F32BF16BF16_SSILNSO_5MajorE0ELSQ_0ELNSO_7ScaleInE1ELSR_1EEEEEENS4_6LayoutISC_NS5_IJNSA_ILi0EEESV_SV_EEEEENS5_IJNS4_10UnderscoreESY_SY_EEEEENS4_13SM90_TMA_LOADENS4_14ComposedLayoutINS4_7SwizzleILi1ELi4ELi3EEENS4_18smem_ptr_flag_bitsILi16EEENSU_INS5_IJNSA_ILi8EEESH_EEENS5_IJSH_SB_EEEEEEEvNS4_8identityES11_S1B_vS1C_EENS_8epilogue10collective6detail29Sm90TmaWarpSpecializedAdapterINS1F_15DefaultEpilogueISJ_SK_SK_NS1E_6thread17LinearCombinationISJ_Li1EffLNS1J_9ScaleType4KindE0ELNS_15FloatRoundStyleE2ESJ_EENS1_15EpilogueDefaultEEEEEvvEEEEvNT_6ParamsE)
        /*0008*/ 	.word	0x000000a8


	//----- nvinfo : EIATTR_FRAME_SIZE
	.align		4
.L_15:
        /*000c*/ 	.byte	0x04, 0x11
        /*000e*/ 	.short	(.L_17 - .L_16)
	.align		4
.L_16:
        /*0010*/ 	.word	index@(_ZN7cutlass13device_kernelINS_4gemm6kernel13GemmUniversalIN4cute5tupleIJiiiiEEENS1_10collective13CollectiveMmaINS1_34MainloopSm90TmaGmmaWarpSpecializedILi25ENS5_IJNS4_1CILi1EEESB_SB_EEENS1_32KernelTmaWarpSpecializedPingpongEEENS5_IJNSA_ILi64EEENSA_ILi224EEENSA_ILi16EEEEEENS_10bfloat16_tENS5_IJlSB_lEEESJ_SK_NS4_8TiledMMAINS4_8MMA_AtomIJNS4_4SM904GMMA27MMA_64x32x16_F32BF16BF16_SSILNSO_5MajorE0ELSQ_0ELNSO_7ScaleInE1ELSR_1EEEEEENS4_6LayoutISC_NS5_IJNSA_ILi0EEESV_SV_EEEEENS5_IJNS4_10UnderscoreESY_SY_EEEEENS4_13SM90_TMA_LOADENS4_14ComposedLayoutINS4_7SwizzleILi1ELi4ELi3EEENS4_18smem_ptr_flag_bitsILi16EEENSU_INS5_IJNSA_ILi8EEESH_EEENS5_IJSH_SB_EEEEEEEvNS4_8identityES11_S1B_vS1C_EENS_8epilogue10collective6detail29Sm90TmaWarpSpecializedAdapterINS1F_15DefaultEpilogueISJ_SK_SK_NS1E_6thread17LinearCombinationISJ_Li1EffLNS1J_9ScaleType4KindE0ELNS_15FloatRoundStyleE2ESJ_EENS1_15EpilogueDefaultEEEEEvvEEEEvNT_6ParamsE)
        /*0014*/ 	.word	0x00000008


	//----- nvinfo : EIATTR_MIN_STACK_SIZE
	.align		4
.L_17:
        /*0018*/ 	.byte	0x04, 0x12
        /*001a*/ 	.short	(.L_19 - .L_18)
	.align		4
.L_18:
        /*001c*/ 	.word	index@(_ZN7cutlass13device_kernelINS_4gemm6kernel13GemmUniversalIN4cute5tupleIJiiiiEEENS1_10collective13CollectiveMmaINS1_34MainloopSm90TmaGmmaWarpSpecializedILi25ENS5_IJNS4_1CILi1EEESB_SB_EEENS1_32KernelTmaWarpSpecializedPingpongEEENS5_IJNSA_ILi64EEENSA_ILi224EEENSA_ILi16EEEEEENS_10bfloat16_tENS5_IJlSB_lEEESJ_SK_NS4_8TiledMMAINS4_8MMA_AtomIJNS4_4SM904GMMA27MMA_64x32x16_F32BF16BF16_SSILNSO_5MajorE0ELSQ_0ELNSO_7ScaleInE1ELSR_1EEEEEENS4_6LayoutISC_NS5_IJNSA_ILi0EEESV_SV_EEEEENS5_IJNS4_10UnderscoreESY_SY_EEEEENS4_13SM90_TMA_LOADENS4_14ComposedLayoutINS4_7SwizzleILi1ELi4ELi3EEENS4_18smem_ptr_flag_bitsILi16EEENSU_INS5_IJNSA_ILi8EEESH_EEENS5_IJSH_SB_EEEEEEEvNS4_8identityES11_S1B_vS1C_EENS_8epilogue10collective6detail29Sm90TmaWarpSpecializedAdapterINS1F_15DefaultEpilogueISJ_SK_SK_NS1E_6thread17LinearCombinationISJ_Li1EffLNS1J_9ScaleType4KindE0ELNS_15FloatRoundStyleE2ESJ_EENS1_15EpilogueDefaultEEEEEvvEEEEvNT_6ParamsE)
        /*0020*/ 	.word	0x00000008
.L_19:


//--------------------- .nv.compat                --------------------------
	.section	.nv.compat,"",@"SHT_CUDA_COMPAT_INFO"
	.align	4
        /*0000*/ 	.byte	0x02, 0x09, 0x01, 0x00, 0x02, 0x02, 0x04, 0x00, 0x02, 0x05, 0x05, 0x00, 0x03, 0x07, 0x01, 0x01
        /*0010*/ 	.byte	0x02, 0x03, 0x01, 0x00, 0x02, 0x06, 0x01, 0x00, 0x04, 0x0b, 0x08, 0x00, 0x00, 0x00, 0x00, 0x00
        /*0020*/ 	.byte	0x00, 0x00, 0x00, 0x00


//--------------------- .nv.info._ZN7cutlass13device_kernelINS_4gemm6kernel13GemmUniversalIN4cute5tupleIJiiiiEEENS1_10collective13CollectiveMmaINS1_34MainloopSm90TmaGmmaWarpSpecializedILi25ENS5_IJNS4_1CILi1EEESB_SB_EEENS1_32KernelTmaWarpSpecializedPingpongEEENS5_IJNSA_ILi64EEENSA_ILi224EEENSA_ILi16EEEEEENS_10bfloat16_tENS5_IJlSB_lEEESJ_SK_NS4_8TiledMMAINS4_8MMA_AtomIJNS4_4SM904GMMA27MMA_64x32x16_F32BF16BF16_SSILNSO_5MajorE0ELSQ_0ELNSO_7ScaleInE1ELSR_1EEEEEENS4_6LayoutISC_NS5_IJNSA_ILi0EEESV_SV_EEEEENS5_IJNS4_10UnderscoreESY_SY_EEEEENS4_13SM90_TMA_LOADENS4_14ComposedLayoutINS4_7SwizzleILi1ELi4ELi3EEENS4_18smem_ptr_flag_bitsILi16EEENSU_INS5_IJNSA_ILi8EEESH_EEENS5_IJSH_SB_EEEEEEEvNS4_8identityES11_S1B_vS1C_EENS_8epilogue10collective6detail29Sm90TmaWarpSpecializedAdapterINS1F_15DefaultEpilogueISJ_SK_SK_NS1E_6thread17LinearCombinationISJ_Li1EffLNS1J_9ScaleType4KindE0ELNS_15FloatRoundStyleE2ESJ_EENS1_15EpilogueDefaultEEEEEvvEEEEvNT_6ParamsE --------------------------
	.section	.nv.info._ZN7cutlass13device_kernelINS_4gemm6kernel13GemmUniversalIN4cute5tupleIJiiiiEEENS1_10collective13CollectiveMmaINS1_34MainloopSm90TmaGmmaWarpSpecializedILi25ENS5_IJNS4_1CILi1EEESB_SB_EEENS1_32KernelTmaWarpSpecializedPingpongEEENS5_IJNSA_ILi64EEENSA_ILi224EEENSA_ILi16EEEEEENS_10bfloat16_tENS5_IJlSB_lEEESJ_SK_NS4_8TiledMMAINS4_8MMA_AtomIJNS4_4SM904GMMA27MMA_64x32x16_F32BF16BF16_SSILNSO_5MajorE0ELSQ_0ELNSO_7ScaleInE1ELSR_1EEEEEENS4_6LayoutISC_NS5_IJNSA_ILi0EEESV_SV_EEEEENS5_IJNS4_10UnderscoreESY_SY_EEEEENS4_13SM90_TMA_LOADENS4_14ComposedLayoutINS4_7SwizzleILi1ELi4ELi3EEENS4_18smem_ptr_flag_bitsILi16EEENSU_INS5_IJNSA_ILi8EEESH_EEENS5_IJSH_SB_EEEEEEEvNS4_8identityES11_S1B_vS1C_EENS_8epilogue10collective6detail29Sm90TmaWarpSpecializedAdapterINS1F_15DefaultEpilogueISJ_SK_SK_NS1E_6thread17LinearCombinationISJ_Li1EffLNS1J_9ScaleType4KindE0ELNS_15FloatRoundStyleE2ESJ_EENS1_15EpilogueDefaultEEEEEvvEEEEvNT_6ParamsE,"",@"SHT_CUDA_INFO"
	.sectionflags	@""
	.align	4


	//----- nvinfo : EIATTR_CUDA_API_VERSION
	.align		4
        /*0000*/ 	.byte	0x04, 0x37
        /*0002*/ 	.short	(.L_21 - .L_20)
.L_20:
        /*0004*/ 	.word	0x00000082


	//----- nvinfo : EIATTR_KPARAM_INFO
	.align		4
.L_21:
        /*0008*/ 	.byte	0x04, 0x17
        /*000a*/ 	.short	(.L_23 - .L_22)
.L_22:
        /*000c*/ 	.word	0x00000000
        /*0010*/ 	.short	0x0000
        /*0012*/ 	.short	0x0070
        /*0014*/ 	.byte	0x00, 0xf0, 0x01, 0x10


	//----- nvinfo : EIATTR_SPARSE_MMA_MASK
	.align		4
.L_23:
        /*0018*/ 	.byte	0x03, 0x50
        /*001a*/ 	.short	0x0000


	//----- nvinfo : EIATTR_MAXREG_COUNT
	.align		4
        /*001c*/ 	.byte	0x03, 0x1b
        /*001e*/ 	.short	0x00a8


	//----- nvinfo : EIATTR_NUM_BARRIERS
	.align		4
        /*0020*/ 	.byte	0x02, 0x4c
        /*0022*/ 	.byte	0x01
	.zero		1


	//----- nvinfo : EIATTR_EXTERNS
	.align		4
        /*0024*/ 	.byte	0x04, 0x0f
        /*0026*/ 	.short	(.L_25 - .L_24)


	//   ....[0]....
	.align		4
.L_24:
        /*0028*/ 	.word	index@(__assertfail)


	//----- nvinfo : EIATTR_ANNOTATIONS
	.align		4
.L_25:
        /*002c*/ 	.byte	0x04, 0x55
        /*002e*/ 	.short	(.L_27 - .L_26)


	//   ....[0]....
.L_26:
        /*0030*/ 	.word	0x00000001
        /*0034*/ 	.byte	0xa0, 0x0d, 0x00, 0x00, 0x01, 0x00, 0x00, 0x00, 0x70, 0x98, 0x00, 0x00, 0x01, 0x00, 0x00, 0x00
        /*0044*/ 	.byte	0x80, 0xa4, 0x00, 0x00


	//----- nvinfo : EIATTR_MERCURY_ISA_VERSION
	.align		4
.L_27:
        /*0048*/ 	.byte	0x03, 0x5f
        /*004a*/ 	.short	0x0101


	//----- nvinfo : EIATTR_INT_WARP_WIDE_INSTR_OFFSETS
	.align		4
        /*004c*/ 	.byte	0x04, 0x31
        /*004e*/ 	.short	(.L_29 - .L_28)


	//   ....[0]....
.L_28:
        /*0050*/ 	.word	0x000006b0


	//   ....[1]....
        /*0054*/ 	.word	0x000006d0


	//   ....[2]....
        /*0058*/ 	.word	0x00000750


	//   ....[3]....
        /*005c*/ 	.word	0x00000760


	//   ....[4]....
        /*0060*/ 	.word	0x00000770


	//   ....[5]....
        /*0064*/ 	.word	0x00000790


	//   ....[6]....
        /*0068*/ 	.word	0x00000820


	//   ....[7]....
        /*006c*/ 	.word	0x00000840


	//----- nvinfo : EIATTR_COOP_GROUP_MASK_REGIDS
	.align		4
.L_29:
        /*0070*/ 	.byte	0x04, 0x29
        /*0072*/ 	.short	(.L_31 - .L_30)


	//   ....[0]....
.L_30:
        /*0074*/ 	.word	0xffffffff


	//   ....[1]....
        /*0078*/ 	.word	0xffffffff


	//   ....[2]....
        /*007c*/ 	.word	0xffffffff


	//   ....[3]....
        /*0080*/ 	.word	0xffffffff


	//   ....[4]....
        /*0084*/ 	.word	0xffffffff


	//   ....[5]....
        /*0088*/ 	.word	0xffffffff


	//----- nvinfo : EIATTR_COOP_GROUP_INSTR_OFFSETS
	.align		4
.L_31:
        /*008c*/ 	.byte	0x04, 0x28
        /*008e*/ 	.short	(.L_33 - .L_32)


	//   ....[0]....
.L_32:
        /*0090*/ 	.word	0x00000070


	//   ....[1]....
        /*0094*/ 	.word	0x00000080


	//   ....[2]....
        /*0098*/ 	.word	0x00000140


	//   ....[3]....
        /*009c*/ 	.word	0x000005a0


	//   ....[4]....
        /*00a0*/ 	.word	0x000005e0


	//   ....[5]....
        /*00a4*/ 	.word	0x00000630


	//----- nvinfo : EIATTR_REG_RECONFIG
	.align		4
.L_33:
        /*00a8*/ 	.byte	0x01, 0x54
	.zero		2


	//----- nvinfo : EIATTR_SYSCALL_OFFSETS
	.align		4
        /*00ac*/ 	.byte	0x04, 0x46
        /*00ae*/ 	.short	(.L_35 - .L_34)


	//   ....[0]....
.L_34:
        /*00b0*/ 	.word	0x00001850


	//----- nvinfo : EIATTR_MBARRIER_INSTR_OFFSETS
	.align		4
.L_35:
        /*00b4*/ 	.byte	0x04, 0x39
        /*00b6*/ 	.short	(.L_37 - .L_36)


	//   ....[0]....
.L_36:
        /*00b8*/ 	.word	0x00000260
        /*00bc*/ 	.word	0x000000ff
        /*00c0*/ 	.word	0x00000000
        /*00c4*/ 	.short	0x0100
        /*00c6*/ 	.byte	0x08
	.zero		1


	//   ....[1]....
        /*00c8*/ 	.word	0x00000270
        /*00cc*/ 	.word	0x000000ff
        /*00d0*/ 	.word	0x000000c8
        /*00d4*/ 	.short	0x0100
        /*00d6*/ 	.byte	0x08
	.zero		1


	//   ....[2]....
        /*00d8*/ 	.word	0x00000280
        /*00dc*/ 	.word	0x000000ff
        /*00e0*/ 	.word	0x00000008
        /*00e4*/ 	.short	0x0100
        /*00e6*/ 	.byte	0x08
	.zero		1


	//   ....[3]....
        /*00e8*/ 	.word	0x00000290
        /*00ec*/ 	.word	0x000000ff
        /*00f0*/ 	.word	0x000000d0
        /*00f4*/ 	.short	0x0100
        /*00f6*/ 	.byte	0x08
	.zero		1


	//   ....[4]....
        /*00f8*/ 	.word	0x000002a0
        /*00fc*/ 	.word	0x000000ff
        /*0100*/ 	.word	0x00000010
        /*0104*/ 	.short	0x0100
        /*0106*/ 	.byte	0x08
	.zero		1


	//   ....[5]....
        /*0108*/ 	.word	0x000002b0
        /*010c*/ 	.word	0x000000ff
        /*0110*/ 	.word	0x000000d8
        /*0114*/ 	.short	0x0100
        /*0116*/ 	.byte	0x08
	.zero		1


	//   ....[6]....
        /*0118*/ 	.word	0x000002c0
        /*011c*/ 	.word	0x000000ff
        /*0120*/ 	.word	0x00000018
        /*0124*/ 	.short	0x0100
        /*0126*/ 	.byte	0x08
	.zero		1


	//   ....[7]....
        /*0128*/ 	.word	0x000002d0
        /*012c*/ 	.word	0x000000ff
        /*0130*/ 	.word	0x000000e0
        /*0134*/ 	.short	0x0100
        /*0136*/ 	.byte	0x08
	.zero		1


	//   ....[8]....
        /*0138*/ 	.word	0x000002e0
        /*013c*/ 	.word	0x000000ff
        /*0140*/ 	.word	0x00000020
        /*0144*/ 	.short	0x0100
        /*0146*/ 	.byte	0x08
	.zero		1


	//   ....[9]....
        /*0148*/ 	.word	0x000002f0
        /*014c*/ 	.word	0x000000ff
        /*0150*/ 	.word	0x000000e8
        /*0154*/ 	.short	0x0100
        /*0156*/ 	.byte	0x08
	.zero		1


	//   ....[10]....
        /*0158*/ 	.word	0x00000300
        /*015c*/ 	.word	0x000000ff
        /*0160*/ 	.word	0x00000028
        /*0164*/ 	.short	0x0100
        /*0166*/ 	.byte	0x08
	.zero		1


	//   ....[11]....
        /*0168*/ 	.word	0x00000310
        /*016c*/ 	.word	0x000000ff
        /*0170*/ 	.word	0x000000f0
        /*0174*/ 	.short	0x0100
        /*0176*/ 	.byte	0x08
	.zero		1


	//   ....[12]....
        /*0178*/ 	.word	0x00000320
        /*017c*/ 	.word	0x000000ff
        /*0180*/ 	.word	0x00000030
        /*0184*/ 	.short	0x0100
        /*0186*/ 	.byte	0x08
	.zero		1


	//   ....[13]....
        /*0188*/ 	.word	0x00000330
        /*018c*/ 	.word	0x000000ff
        /*0190*/ 	.word	0x000000f8
        /*0194*/ 	.short	0x0100
        /*0196*/ 	.byte	0x08
	.zero		1


	//   ....[14]....
        /*0198*/ 	.word	0x00000340
        /*019c*/ 	.word	0x000000ff
        /*01a0*/ 	.word	0x00000038
        /*01a4*/ 	.short	0x0100
        /*01a6*/ 	.byte	0x08
	.zero		1


	//   ....[15]....
        /*01a8*/ 	.word	0x00000350
        /*01ac*/ 	.word	0x000000ff
        /*01b0*/ 	.word	0x00000100
        /*01b4*/ 	.short	0x0100
        /*01b6*/ 	.byte	0x08
	.zero		1


	//   ....[16]....
        /*01b8*/ 	.word	0x00000360
        /*01bc*/ 	.word	0x000000ff
        /*01c0*/ 	.word	0x00000040
        /*01c4*/ 	.short	0x0100
        /*01c6*/ 	.byte	0x08
	.zero		1


	//   ....[17]....
        /*01c8*/ 	.word	0x00000370
        /*01cc*/ 	.word	0x000000ff
        /*01d0*/ 	.word	0x00000108
        /*01d4*/ 	.short	0x0100
        /*01d6*/ 	.byte	0x08
	.zero		1


	//   ....[18]....
        /*01d8*/ 	.word	0x00000380
        /*01dc*/ 	.word	0x000000ff
        /*01e0*/ 	.word	0x00000048
        /*01e4*/ 	.short	0x0100
        /*01e6*/ 	.byte	0x08
	.zero		1


	//   ....[19]....
        /*01e8*/ 	.word	0x00000390
        /*01ec*/ 	.word	0x000000ff
        /*01f0*/ 	.word	0x00000110
        /*01f4*/ 	.short	0x0100
        /*01f6*/ 	.byte	0x08
	.zero		1


	//   ....[20]....
        /*01f8*/ 	.word	0x000003a0
        /*01fc*/ 	.word	0x000000ff
        /*0200*/ 	.word	0x00000050
        /*0204*/ 	.short	0x0100
        /*0206*/ 	.byte	0x08
	.zero		1


	//   ....[21]....
        /*0208*/ 	.word	0x000003b0
        /*020c*/ 	.word	0x000000ff
        /*0210*/ 	.word	0x00000118
        /*0214*/ 	.short	0x0100
        /*0216*/ 	.byte	0x08
	.zero		1


	//   ....[22]....
        /*0218*/ 	.word	0x000003c0
        /*021c*/ 	.word	0x000000ff
        /*0220*/ 	.word	0x00000058
        /*0224*/ 	.short	0x0100
        /*0226*/ 	.byte	0x08
	.zero		1


	//   ....[23]....
        /*0228*/ 	.word	0x000003d0
        /*022c*/ 	.word	0x000000ff
        /*0230*/ 	.word	0x00000120
        /*0234*/ 	.short	0x0100
        /*0236*/ 	.byte	0x08
	.zero		1


	//   ....[24]....
        /*0238*/ 	.word	0x000003e0
        /*023c*/ 	.word	0x000000ff
        /*0240*/ 	.word	0x00000060
        /*0244*/ 	.short	0x0100
        /*0246*/ 	.byte	0x08
	.zero		1


	//   ....[25]....
        /*0248*/ 	.word	0x000003f0
        /*024c*/ 	.word	0x000000ff
        /*0250*/ 	.word	0x00000128
        /*0254*/ 	.short	0x0100
        /*0256*/ 	.byte	0x08
	.zero		1


	//   ....[26]....
        /*0258*/ 	.word	0x00000400
        /*025c*/ 	.word	0x000000ff
        /*0260*/ 	.word	0x00000068
        /*0264*/ 	.short	0x0100
        /*0266*/ 	.byte	0x08
	.zero		1


	//   ....[27]....
        /*0268*/ 	.word	0x00000410
        /*026c*/ 	.word	0x000000ff
        /*0270*/ 	.word	0x00000130
        /*0274*/ 	.short	0x0100
        /*0276*/ 	.byte	0x08
	.zero		1


	//   ....[28]....
        /*0278*/ 	.word	0x00000420
        /*027c*/ 	.word	0x000000ff
        /*0280*/ 	.word	0x00000070
        /*0284*/ 	.short	0x0100
        /*0286*/ 	.byte	0x08
	.zero		1


	//   ....[29]....
        /*0288*/ 	.word	0x00000430
        /*028c*/ 	.word	0x000000ff
        /*0290*/ 	.word	0x00000138
        /*0294*/ 	.short	0x0100
        /*0296*/ 	.byte	0x08
	.zero		1


	//   ....[30]....
        /*0298*/ 	.word	0x00000440
        /*029c*/ 	.word	0x000000ff
        /*02a0*/ 	.word	0x00000078
        /*02a4*/ 	.short	0x0100
        /*02a6*/ 	.byte	0x08
	.zero		1


	//   ....[31]....
        /*02a8*/ 	.word	0x00000450
        /*02ac*/ 	.word	0x000000ff
        /*02b0*/ 	.word	0x00000140
        /*02b4*/ 	.short	0x0100
        /*02b6*/ 	.byte	0x08
	.zero		1


	//   ....[32]....
        /*02b8*/ 	.word	0x00000460
        /*02bc*/ 	.word	0x000000ff
        /*02c0*/ 	.word	0x00000080
        /*02c4*/ 	.short	0x0100
        /*02c6*/ 	.byte	0x08
	.zero		1


	//   ....[33]....
        /*02c8*/ 	.word	0x00000470
        /*02cc*/ 	.word	0x000000ff
        /*02d0*/ 	.word	0x00000148
        /*02d4*/ 	.short	0x0100
        /*02d6*/ 	.byte	0x08
	.zero		1


	//   ....[34]....
        /*02d8*/ 	.word	0x00000480
        /*02dc*/ 	.word	0x000000ff
        /*02e0*/ 	.word	0x00000088
        /*02e4*/ 	.short	0x0100
        /*02e6*/ 	.byte	0x08
	.zero		1


	//   ....[35]....
        /*02e8*/ 	.word	0x00000490
        /*02ec*/ 	.word	0x000000ff
        /*02f0*/ 	.word	0x00000150
        /*02f4*/ 	.short	0x0100
        /*02f6*/ 	.byte	0x08
	.zero		1


	//   ....[36]....
        /*02f8*/ 	.word	0x000004a0
        /*02fc*/ 	.word	0x000000ff
        /*0300*/ 	.word	0x00000090
        /*0304*/ 	.short	0x0100
        /*0306*/ 	.byte	0x08
	.zero		1


	//   ....[37]....
        /*0308*/ 	.word	0x000004b0
        /*030c*/ 	.word	0x000000ff
        /*0310*/ 	.word	0x00000158
        /*0314*/ 	.short	0x0100
        /*0316*/ 	.byte	0x08
	.zero		1


	//   ....[38]....
        /*0318*/ 	.word	0x000004c0
        /*031c*/ 	.word	0x000000ff
        /*0320*/ 	.word	0x00000098
        /*0324*/ 	.short	0x0100
        /*0326*/ 	.byte	0x08
	.zero		1


	//   ....[39]....
        /*0328*/ 	.word	0x000004d0
        /*032c*/ 	.word	0x000000ff
        /*0330*/ 	.word	0x00000160
        /*0334*/ 	.short	0x0100
        /*0336*/ 	.byte	0x08
	.zero		1


	//   ....[40]....
        /*0338*/ 	.word	0x000004e0
        /*033c*/ 	.word	0x000000ff
        /*0340*/ 	.word	0x000000a0
        /*0344*/ 	.short	0x0100
        /*0346*/ 	.byte	0x08
	.zero		1


	//   ....[41]....
        /*0348*/ 	.word	0x000004f0
        /*034c*/ 	.word	0x000000ff
        /*0350*/ 	.word	0x00000168
        /*0354*/ 	.short	0x0100
        /*0356*/ 	.byte	0x08
	.zero		1


	//   ....[42]....
        /*0358*/ 	.word	0x00000500
        /*035c*/ 	.word	0x000000ff
        /*0360*/ 	.word	0x000000a8
        /*0364*/ 	.short	0x0100
        /*0366*/ 	.byte	0x08
	.zero		1


	//   ....[43]....
        /*0368*/ 	.word	0x00000510
        /*036c*/ 	.word	0x000000ff
        /*0370*/ 	.word	0x00000170
        /*0374*/ 	.short	0x0100
        /*0376*/ 	.byte	0x08
	.zero		1


	//   ....[44]....
        /*0378*/ 	.word	0x00000520
        /*037c*/ 	.word	0x000000ff
        /*0380*/ 	.word	0x000000b0
        /*0384*/ 	.short	0x0100
        /*0386*/ 	.byte	0x08
	.zero		1


	//   ....[45]....
        /*0388*/ 	.word	0x00000530
        /*038c*/ 	.word	0x000000ff
        /*0390*/ 	.word	0x00000178
        /*0394*/ 	.short	0x0100
        /*0396*/ 	.byte	0x08
	.zero		1


	//   ....[46]....
        /*0398*/ 	.word	0x00000540
        /*039c*/ 	.word	0x000000ff
        /*03a0*/ 	.word	0x000000b8
        /*03a4*/ 	.short	0x0100
        /*03a6*/ 	.byte	0x08
	.zero		1


	//   ....[47]....
        /*03a8*/ 	.word	0x00000550
        /*03ac*/ 	.word	0x000000ff
        /*03b0*/ 	.word	0x00000180
        /*03b4*/ 	.short	0x0100
        /*03b6*/ 	.byte	0x08
	.zero		1


	//   ....[48]....
        /*03b8*/ 	.word	0x00000560
        /*03bc*/ 	.word	0x000000ff
        /*03c0*/ 	.word	0x000000c0
        /*03c4*/ 	.short	0x0100
        /*03c6*/ 	.byte	0x08
	.zero		1


	//   ....[49]....
        /*03c8*/ 	.word	0x00000570
        /*03cc*/ 	.word	0x000000ff
        /*03d0*/ 	.word	0x00000188
        /*03d4*/ 	.short	0x0100
        /*03d6*/ 	.byte	0x08
	.zero		1


	//   ....[50]....
        /*03d8*/ 	.word	0x00000880
        /*03dc*/ 	.word	0x000000ff
        /*03e0*/ 	.word	0x000001c0
        /*03e4*/ 	.short	0x0100
        /*03e6*/ 	.byte	0x08
	.zero		1


	//   ....[51]....
        /*03e8*/ 	.word	0x000008f0
        /*03ec*/ 	.word	0x000000ff
        /*03f0*/ 	.word	0x000001c8
        /*03f4*/ 	.short	0x0100
        /*03f6*/ 	.byte	0x08
	.zero		1


	//   ....[52]....
        /*03f8*/ 	.word	0x00000910
        /*03fc*/ 	.word	0x000000ff
        /*0400*/ 	.word	0x000001a0
        /*0404*/ 	.short	0x0100
        /*0406*/ 	.byte	0x09
	.zero		1


	//   ....[53]....
        /*0408*/ 	.word	0x00000920
        /*040c*/ 	.word	0x000000ff
        /*0410*/ 	.word	0x000001a8
        /*0414*/ 	.short	0x0100
        /*0416*/ 	.byte	0x09
	.zero		1


	//   ....[54]....
        /*0418*/ 	.word	0x00000930
        /*041c*/ 	.word	0x000000ff
        /*0420*/ 	.word	0x000001b0
        /*0424*/ 	.short	0x0100
        /*0426*/ 	.byte	0x09
	.zero		1


	//   ....[55]....
        /*0428*/ 	.word	0x00000940
        /*042c*/ 	.word	0x000000ff
        /*0430*/ 	.word	0x000001b8
        /*0434*/ 	.short	0x0100
        /*0436*/ 	.byte	0x09
	.zero		1


	//   ....[56]....
        /*0438*/ 	.word	0x00001730
        /*043c*/ 	.word	0x0000008d
        /*0440*/ 	.word	0x00000000
        /*0444*/ 	.short	0x010a
        /*0446*/ 	.byte	0x2a
	.zero		1


	//   ....[57]....
        /*0448*/ 	.word	0x000018d0
        /*044c*/ 	.word	0x00000003
        /*0450*/ 	.word	0x00000000
        /*0454*/ 	.short	0x010a
        /*0456*/ 	.byte	0x3f
	.zero		1


	//   ....[58]....
        /*0458*/ 	.word	0x00001930
        /*045c*/ 	.word	0x00000003
        /*0460*/ 	.word	0x00000000
        /*0464*/ 	.short	0x010a
        /*0466*/ 	.byte	0x3f
	.zero		1


	//   ....[59]....
        /*0468*/ 	.word	0x00001d70
        /*046c*/ 	.word	0x000000ff
        /*0470*/ 	.word	0x00000000
        /*0474*/ 	.short	0x010a
        /*0476*/ 	.byte	0x08
	.zero		1


	//   ....[60]....
        /*0478*/ 	.word	0x00001db0
        /*047c*/ 	.word	0x000000ff
        /*0480*/ 	.word	0x00000000
        /*0484*/ 	.short	0x010a
        /*0486*/ 	.byte	0x08
	.zero		1


	//   ....[61]....
        /*0488*/ 	.word	0x000020f0
        /*048c*/ 	.word	0x000000ff
        /*0490*/ 	.word	0x00000000
        /*0494*/ 	.short	0x0101
        /*0496*/ 	.byte	0x08
	.zero		1


	//   ....[62]....
        /*0498*/ 	.word	0x000021e0
        /*049c*/ 	.word	0x0000008e
        /*04a0*/ 	.word	0x00000000
        /*04a4*/ 	.short	0x0101
        /*04a6*/ 	.byte	0x2d
	.zero		1


	//   ....[63]....
        /*04a8*/ 	.word	0x000022b0
        /*04ac*/ 	.word	0x000000ff
        /*04b0*/ 	.word	0x00000000
        /*04b4*/ 	.short	0x0101
        /*04b6*/ 	.byte	0x06
	.zero		1


	//   ....[64]....
        /*04b8*/ 	.word	0x00002360
        /*04bc*/ 	.word	0x0000008d
        /*04c0*/ 	.word	0x00000010
        /*04c4*/ 	.short	0x010a
        /*04c6*/ 	.byte	0x2a
	.zero		1


	//   ....[65]....
        /*04c8*/ 	.word	0x00009890
        /*04cc*/ 	.word	0x00000090
        /*04d0*/ 	.word	0x00000000
        /*04d4*/ 	.short	0x0101
        /*04d6*/ 	.byte	0x2d
	.zero		1


	//   ....[66]....
        /*04d8*/ 	.word	0x0000a1f0
        /*04dc*/ 	.word	0x0000000a
        /*04e0*/ 	.word	0x000000c8
        /*04e4*/ 	.short	0x010a
        /*04e6*/ 	.byte	0x3f
	.zero		1


	//   ....[67]....
        /*04e8*/ 	.word	0x0000a590
        /*04ec*/ 	.word	0x00000005
        /*04f0*/ 	.word	0x000001c8
        /*04f4*/ 	.short	0x0101
        /*04f6*/ 	.byte	0x3f
	.zero		1


	//   ....[68]....
        /*04f8*/ 	.word	0x0000ad10
        /*04fc*/ 	.word	0x00000009
        /*0500*/ 	.word	0x00000000
        /*0504*/ 	.short	0x010a
        /*0506*/ 	.byte	0x3f
	.zero		1


	//   ....[69]....
        /*0508*/ 	.word	0x0000ad90
        /*050c*/ 	.word	0x00000008
        /*0510*/ 	.word	0x00000000
        /*0514*/ 	.short	0x010a
        /*0516*/ 	.byte	0x3f
	.zero		1


	//   ....[70]....
        /*0518*/ 	.word	0x0000ae20
        /*051c*/ 	.word	0x00000009
        /*0520*/ 	.word	0x00000000
        /*0524*/ 	.short	0x010a
        /*0526*/ 	.byte	0x3f
	.zero		1


	//   ....[71]....
        /*0528*/ 	.word	0x0000aeb0
        /*052c*/ 	.word	0x00000008
        /*0530*/ 	.word	0x00000000
        /*0534*/ 	.short	0x010a
        /*0536*/ 	.byte	0x3f
	.zero		1


	//   ....[72]....
        /*0538*/ 	.word	0x0000af40
        /*053c*/ 	.word	0x00000009
        /*0540*/ 	.word	0x00000000
        /*0544*/ 	.short	0x010a
        /*0546*/ 	.byte	0x3f
	.zero		1


	//   ....[73]....
        /*0548*/ 	.word	0x0000afd0
        /*054c*/ 	.word	0x00000008
        /*0550*/ 	.word	0x00000000
        /*0554*/ 	.short	0x010a
        /*0556*/ 	.byte	0x3f
	.zero		1


	//   ....[74]....
        /*0558*/ 	.word	0x0000b060
        /*055c*/ 	.word	0x00000009
        /*0560*/ 	.word	0x00000000
        /*0564*/ 	.short	0x010a
        /*0566*/ 	.byte	0x3f
	.zero		1


	//   ....[75]....
        /*0568*/ 	.word	0x0000b0f0
        /*056c*/ 	.word	0x00000008
        /*0570*/ 	.word	0x00000000
        /*0574*/ 	.short	0x010a
        /*0576*/ 	.byte	0x3f
	.zero		1


	//   ....[76]....
        /*0578*/ 	.word	0x0000b180
        /*057c*/ 	.word	0x00000009
        /*0580*/ 	.word	0x00000000
        /*0584*/ 	.short	0x010a
        /*0586*/ 	.byte	0x3f
	.zero		1


	//   ....[77]....
        /*0588*/ 	.word	0x0000b210
        /*058c*/ 	.word	0x00000008
        /*0590*/ 	.word	0x00000000
        /*0594*/ 	.short	0x010a
        /*0596*/ 	.byte	0x3f
	.zero		1


	//   ....[78]....
        /*0598*/ 	.word	0x0000b2a0
        /*059c*/ 	.word	0x00000009
        /*05a0*/ 	.word	0x00000000
        /*05a4*/ 	.short	0x010a
        /*05a6*/ 	.byte	0x3f
	.zero		1


	//   ....[79]....
        /*05a8*/ 	.word	0x0000b330
        /*05ac*/ 	.word	0x00000008
        /*05b0*/ 	.word	0x00000000
        /*05b4*/ 	.short	0x010a
        /*05b6*/ 	.byte	0x3f
	.zero		1


	//   ....[80]....
        /*05b8*/ 	.word	0x0000b3c0
        /*05bc*/ 	.word	0x00000009
        /*05c0*/ 	.word	0x00000000
        /*05c4*/ 	.short	0x010a
        /*05c6*/ 	.byte	0x3f
	.zero		1


	//   ....[81]....
        /*05c8*/ 	.word	0x0000b450
        /*05cc*/ 	.word	0x00000008
        /*05d0*/ 	.word	0x00000000
        /*05d4*/ 	.short	0x010a
        /*05d6*/ 	.byte	0x3f
	.zero		1


	//   ....[82]....
        /*05d8*/ 	.word	0x0000b4e0
        /*05dc*/ 	.word	0x00000009
        /*05e0*/ 	.word	0x00000000
        /*05e4*/ 	.short	0x010a
        /*05e6*/ 	.byte	0x3f
	.zero		1


	//   ....[83]....
        /*05e8*/ 	.word	0x0000b570
        /*05ec*/ 	.word	0x00000008
        /*05f0*/ 	.word	0x00000000
        /*05f4*/ 	.short	0x010a
        /*05f6*/ 	.byte	0x3f
	.zero		1


	//   ....[84]....
        /*05f8*/ 	.word	0x0000b600
        /*05fc*/ 	.word	0x00000009
        /*0600*/ 	.word	0x00000000
        /*0604*/ 	.short	0x010a
        /*0606*/ 	.byte	0x3f
	.zero		1


	//   ....[85]....
        /*0608*/ 	.word	0x0000b690
        /*060c*/ 	.word	0x00000008
        /*0610*/ 	.word	0x00000000
        /*0614*/ 	.short	0x010a
        /*0616*/ 	.byte	0x3f
	.zero		1


	//   ....[86]....
        /*0618*/ 	.word	0x0000b720
        /*061c*/ 	.word	0x00000009
        /*0620*/ 	.word	0x00000000
        /*0624*/ 	.short	0x010a
        /*0626*/ 	.byte	0x3f
	.zero		1


	//   ....[87]....
        /*0628*/ 	.word	0x0000b7b0
        /*062c*/ 	.word	0x00000008
        /*0630*/ 	.word	0x00000000
        /*0634*/ 	.short	0x010a
        /*0636*/ 	.byte	0x3f
	.zero		1


	//   ....[88]....
        /*0638*/ 	.word	0x0000b840
        /*063c*/ 	.word	0x00000009
        /*0640*/ 	.word	0x00000000
        /*0644*/ 	.short	0x010a
        /*0646*/ 	.byte	0x3f
	.zero		1


	//   ....[89]....
        /*0648*/ 	.word	0x0000b8d0
        /*064c*/ 	.word	0x00000008
        /*0650*/ 	.word	0x00000000
        /*0654*/ 	.short	0x010a
        /*0656*/ 	.byte	0x3f
	.zero		1


	//   ....[90]....
        /*0658*/ 	.word	0x0000b960
        /*065c*/ 	.word	0x00000009
        /*0660*/ 	.word	0x00000000
        /*0664*/ 	.short	0x010a
        /*0666*/ 	.byte	0x3f
	.zero		1


	//   ....[91]....
        /*0668*/ 	.word	0x0000b9f0
        /*066c*/ 	.word	0x00000006
        /*0670*/ 	.word	0x00000000
        /*0674*/ 	.short	0x010a
        /*0676*/ 	.byte	0x3f
	.zero		1


	//   ....[92]....
        /*0678*/ 	.word	0x0000ba80
        /*067c*/ 	.word	0x00000003
        /*0680*/ 	.word	0x00000000
        /*0684*/ 	.short	0x010a
        /*0686*/ 	.byte	0x3f
	.zero		1


	//   ....[93]....
        /*0688*/ 	.word	0x0000bae0
        /*068c*/ 	.word	0x0000008f
        /*0690*/ 	.word	0x00000000
        /*0694*/ 	.short	0x010a
        /*0696*/ 	.byte	0x3f
	.zero		1


	//   ....[94]....
        /*0698*/ 	.word	0x0000bb30
        /*069c*/ 	.word	0x00000003
        /*06a0*/ 	.word	0x00000000
        /*06a4*/ 	.short	0x010a
        /*06a6*/ 	.byte	0x3f
	.zero		1


	//   ....[95]....
        /*06a8*/ 	.word	0x0000bb90
        /*06ac*/ 	.word	0x00000004
        /*06b0*/ 	.word	0x00000000
        /*06b4*/ 	.short	0x010a
        /*06b6*/ 	.byte	0x3f
	.zero		1


	//   ....[96]....
        /*06b8*/ 	.word	0x0000bbe0
        /*06bc*/ 	.word	0x0000008f
        /*06c0*/ 	.word	0x00000010
        /*06c4*/ 	.short	0x010a
        /*06c6*/ 	.byte	0x3f
	.zero		1


	//   ....[97]....
        /*06c8*/ 	.word	0x0000bcb0
        /*06cc*/ 	.word	0x0000000a
        /*06d0*/ 	.word	0x000000c8
        /*06d4*/ 	.short	0x010a
        /*06d6*/ 	.byte	0x3f
	.zero		1


	//   ....[98]....
        /*06d8*/ 	.word	0x0000bd80
        /*06dc*/ 	.word	0x00000009
        /*06e0*/ 	.word	0x00000000
        /*06e4*/ 	.short	0x010a
        /*06e6*/ 	.byte	0x3f
	.zero		1


	//   ....[99]....
        /*06e8*/ 	.word	0x0000bdd0
        /*06ec*/ 	.word	0x00000008
        /*06f0*/ 	.word	0x00000000
        /*06f4*/ 	.short	0x010a
        /*06f6*/ 	.byte	0x3f
	.zero		1


	//   ....[100]....
        /*06f8*/ 	.word	0x0000be20
        /*06fc*/ 	.word	0x00000009
        /*0700*/ 	.word	0x00000000
        /*0704*/ 	.short	0x010a
        /*0706*/ 	.byte	0x3f
	.zero		1


	//   ....[101]....
        /*0708*/ 	.word	0x0000be70
        /*070c*/ 	.word	0x00000008
        /*0710*/ 	.word	0x00000000
        /*0714*/ 	.short	0x010a
        /*0716*/ 	.byte	0x3f
	.zero		1


	//   ....[102]....
        /*0718*/ 	.word	0x0000bec0
        /*071c*/ 	.word	0x00000009
        /*0720*/ 	.word	0x00000000
        /*0724*/ 	.short	0x010a
        /*0726*/ 	.byte	0x3f
	.zero		1


	//   ....[103]....
        /*0728*/ 	.word	0x0000bf10
        /*072c*/ 	.word	0x00000008
        /*0730*/ 	.word	0x00000000
        /*0734*/ 	.short	0x010a
        /*0736*/ 	.byte	0x3f
	.zero		1


	//   ....[104]....
        /*0738*/ 	.word	0x0000bf60
        /*073c*/ 	.word	0x00000009
        /*0740*/ 	.word	0x00000000
        /*0744*/ 	.short	0x010a
        /*0746*/ 	.byte	0x3f
	.zero		1


	//   ....[105]....
        /*0748*/ 	.word	0x0000bfb0
        /*074c*/ 	.word	0x00000008
        /*0750*/ 	.word	0x00000000
        /*0754*/ 	.short	0x010a
        /*0756*/ 	.byte	0x3f
	.zero		1


	//   ....[106]....
        /*0758*/ 	.word	0x0000c000
        /*075c*/ 	.word	0x00000009
        /*0760*/ 	.word	0x00000000
        /*0764*/ 	.short	0x010a
        /*0766*/ 	.byte	0x3f
	.zero		1


	//   ....[107]....
        /*0768*/ 	.word	0x0000c050
        /*076c*/ 	.word	0x00000008
        /*0770*/ 	.word	0x00000000
        /*0774*/ 	.short	0x010a
        /*0776*/ 	.byte	0x3f
	.zero		1


	//   ....[108]....
        /*0778*/ 	.word	0x0000c0a0
        /*077c*/ 	.word	0x00000009
        /*0780*/ 	.word	0x00000000
        /*0784*/ 	.short	0x010a
        /*0786*/ 	.byte	0x3f
	.zero		1


	//   ....[109]....
        /*0788*/ 	.word	0x0000c0f0
        /*078c*/ 	.word	0x00000008
        /*0790*/ 	.word	0x00000000
        /*0794*/ 	.short	0x010a
        /*0796*/ 	.byte	0x3f
	.zero		1


	//   ....[110]....
        /*0798*/ 	.word	0x0000c140
        /*079c*/ 	.word	0x00000009
        /*07a0*/ 	.word	0x00000000
        /*07a4*/ 	.short	0x010a
        /*07a6*/ 	.byte	0x3f
	.zero		1


	//   ....[111]....
        /*07a8*/ 	.word	0x0000c190
        /*07ac*/ 	.word	0x00000008
        /*07b0*/ 	.word	0x00000000
        /*07b4*/ 	.short	0x010a
        /*07b6*/ 	.byte	0x3f
	.zero		1


	//   ....[112]....
        /*07b8*/ 	.word	0x0000c1e0
        /*07bc*/ 	.word	0x00000009
        /*07c0*/ 	.word	0x00000000
        /*07c4*/ 	.short	0x010a
        /*07c6*/ 	.byte	0x3f
	.zero		1


	//   ....[113]....
        /*07c8*/ 	.word	0x0000c230
        /*07cc*/ 	.word	0x00000008
        /*07d0*/ 	.word	0x00000000
        /*07d4*/ 	.short	0x010a
        /*07d6*/ 	.byte	0x3f
	.zero		1


	//   ....[114]....
        /*07d8*/ 	.word	0x0000c280
        /*07dc*/ 	.word	0x00000009
        /*07e0*/ 	.word	0x00000000
        /*07e4*/ 	.short	0x010a
        /*07e6*/ 	.byte	0x3f
	.zero		1


	//   ....[115]....
        /*07e8*/ 	.word	0x0000c2d0
        /*07ec*/ 	.word	0x00000008
        /*07f0*/ 	.word	0x00000000
        /*07f4*/ 	.short	0x010a
        /*07f6*/ 	.byte	0x3f
	.zero		1


	//   ....[116]....
        /*07f8*/ 	.word	0x0000c320
        /*07fc*/ 	.word	0x00000009
        /*0800*/ 	.word	0x00000000
        /*0804*/ 	.short	0x010a
        /*0806*/ 	.byte	0x3f
	.zero		1


	//   ....[117]....
        /*0808*/ 	.word	0x0000c370
        /*080c*/ 	.word	0x00000008
        /*0810*/ 	.word	0x00000000
        /*0814*/ 	.short	0x010a
        /*0816*/ 	.byte	0x3f
	.zero		1


	//   ....[118]....
        /*0818*/ 	.word	0x0000c3c0
        /*081c*/ 	.word	0x00000009
        /*0820*/ 	.word	0x00000000
        /*0824*/ 	.short	0x010a
        /*0826*/ 	.byte	0x3f
	.zero		1


	//   ....[119]....
        /*0828*/ 	.word	0x0000c410
        /*082c*/ 	.word	0x00000008
        /*0830*/ 	.word	0x00000000
        /*0834*/ 	.short	0x010a
        /*0836*/ 	.byte	0x3f
	.zero		1


	//   ....[120]....
        /*0838*/ 	.word	0x0000c460
        /*083c*/ 	.word	0x00000009
        /*0840*/ 	.word	0x00000000
        /*0844*/ 	.short	0x010a
        /*0846*/ 	.byte	0x3f
	.zero		1


	//   ....[121]....
        /*0848*/ 	.word	0x0000c4b0
        /*084c*/ 	.word	0x00000006
        /*0850*/ 	.word	0x00000000
        /*0854*/ 	.short	0x010a
        /*0856*/ 	.byte	0x3f
	.zero		1


	//----- nvinfo : EIATTR_NUM_MBARRIERS
	.align		4
.L_37:
        /*0858*/ 	.byte	0x03, 0x38
        /*085a*/ 	.short	0x0038


	//----- nvinfo : EIATTR_EXIT_INSTR_OFFSETS
	.align		4
        /*085c*/ 	.byte	0x04, 0x1c
        /*085e*/ 	.short	(.L_39 - .L_38)


	//   ....[0]....
.L_38:
        /*0860*/ 	.word	0x00001450


	//   ....[1]....
        /*0864*/ 	.word	0x000014b0


	//   ....[2]....
        /*0868*/ 	.word	0x00009f20


	//   ....[3]....
        /*086c*/ 	.word	0x00009f50


	//   ....[4]....
        /*0870*/ 	.word	0x0000bad0


	//----- nvinfo : EIATTR_MAX_THREADS
	.align		4
.L_39:
        /*0874*/ 	.byte	0x04, 0x05
        /*0876*/ 	.short	(.L_41 - .L_40)
.L_40:
        /*0878*/ 	.word	0x00000180
        /*087c*/ 	.word	0x00000001
        /*0880*/ 	.word	0x00000001


	//----- nvinfo : EIATTR_CRS_STACK_SIZE
	.align		4
.L_41:
        /*0884*/ 	.byte	0x04, 0x1e
        /*0886*/ 	.short	(.L_43 - .L_42)
.L_42:
        /*0888*/ 	.word	0x00000000


	//----- nvinfo : EIATTR_CBANK_PARAM_SIZE
	.align		4
.L_43:
        /*088c*/ 	.byte	0x03, 0x19
        /*088e*/ 	.short	0x0470


	//----- nvinfo : EIATTR_PARAM_CBANK
	.align		4
        /*0890*/ 	.byte	0x04, 0x0a
        /*0892*/ 	.short	(.L_45 - .L_44)
	.align		4
.L_44:
        /*0894*/ 	.word	index@(.nv.constant0._ZN7cutlass13device_kernelINS_4gemm6kernel13GemmUniversalIN4cute5tupleIJiiiiEEENS1_10collective13CollectiveMmaINS1_34MainloopSm90TmaGmmaWarpSpecializedILi25ENS5_IJNS4_1CILi1EEESB_SB_EEENS1_32KernelTmaWarpSpecializedPingpongEEENS5_IJNSA_ILi64EEENSA_ILi224EEENSA_ILi16EEEEEENS_10bfloat16_tENS5_IJlSB_lEEESJ_SK_NS4_8TiledMMAINS4_8MMA_AtomIJNS4_4SM904GMMA27MMA_64x32x16_F32BF16BF16_SSILNSO_5MajorE0ELSQ_0ELNSO_7ScaleInE1ELSR_1EEEEEENS4_6LayoutISC_NS5_IJNSA_ILi0EEESV_SV_EEEEENS5_IJNS4_10UnderscoreESY_SY_EEEEENS4_13SM90_TMA_LOADENS4_14ComposedLayoutINS4_7SwizzleILi1ELi4ELi3EEENS4_18smem_ptr_flag_bitsILi16EEENSU_INS5_IJNSA_ILi8EEESH_EEENS5_IJSH_SB_EEEEEEEvNS4_8identityES11_S1B_vS1C_EENS_8epilogue10collective6detail29Sm90TmaWarpSpecializedAdapterINS1F_15DefaultEpilogueISJ_SK_SK_NS1E_6thread17LinearCombinationISJ_Li1EffLNS1J_9ScaleType4KindE0ELNS_15FloatRoundStyleE2ESJ_EENS1_15EpilogueDefaultEEEEEvvEEEEvNT_6ParamsE)
        /*0898*/ 	.short	0x0210
        /*089a*/ 	.short	0x0470


	//----- nvinfo : EIATTR_SW_WAR
	.align		4
.L_45:
        /*089c*/ 	.byte	0x04, 0x36
        /*089e*/ 	.short	(.L_47 - .L_46)
.L_46:
        /*08a0*/ 	.word	0x00000008
.L_47:


//--------------------- .nv.callgraph             --------------------------
	.section	.nv.callgraph,"",@"SHT_CUDA_CALLGRAPH"
	.align	4
	.sectionentsize	8
	.align		4
        /*0000*/ 	.word	0x00000000
	.align		4
        /*0004*/ 	.word	0xffffffff
	.align		4
        /*0008*/ 	.word	index@(_ZN7cutlass13device_kernelINS_4gemm6kernel13GemmUniversalIN4cute5tupleIJiiiiEEENS1_10collective13CollectiveMmaINS1_34MainloopSm90TmaGmmaWarpSpecializedILi25ENS5_IJNS4_1CILi1EEESB_SB_EEENS1_32KernelTmaWarpSpecializedPingpongEEENS5_IJNSA_ILi64EEENSA_ILi224EEENSA_ILi16EEEEEENS_10bfloat16_tENS5_IJlSB_lEEESJ_SK_NS4_8TiledMMAINS4_8MMA_AtomIJNS4_4SM904GMMA27MMA_64x32x16_F32BF16BF16_SSILNSO_5MajorE0ELSQ_0ELNSO_7ScaleInE1ELSR_1EEEEEENS4_6LayoutISC_NS5_IJNSA_ILi0EEESV_SV_EEEEENS5_IJNS4_10UnderscoreESY_SY_EEEEENS4_13SM90_TMA_LOADENS4_14ComposedLayoutINS4_7SwizzleILi1ELi4ELi3EEENS4_18smem_ptr_flag_bitsILi16EEENSU_INS5_IJNSA_ILi8EEESH_EEENS5_IJSH_SB_EEEEEEEvNS4_8identityES11_S1B_vS1C_EENS_8epilogue10collective6detail29Sm90TmaWarpSpecializedAdapterINS1F_15DefaultEpilogueISJ_SK_SK_NS1E_6thread17LinearCombinationISJ_Li1EffLNS1J_9ScaleType4KindE0ELNS_15FloatRoundStyleE2ESJ_EENS1_15EpilogueDefaultEEEEEvvEEEEvNT_6ParamsE)
	.align		4
        /*000c*/ 	.word	index@(__assertfail)
	.align		4
        /*0010*/ 	.word	0x00000000
	.align		4
        /*0014*/ 	.word	0xfffffffe
	.align		4
        /*0018*/ 	.word	0x00000000
	.align		4
        /*001c*/ 	.word	0xfffffffd
	.align		4
        /*0020*/ 	.word	0x00000000
	.align		4
        /*0024*/ 	.word	0xfffffffc


//--------------------- .nv.constant4             --------------------------
	.section	.nv.constant4,"a",@progbits
	.align	8
	.align		8
.nv.constant4:
        /*0000*/ 	.dword	__assertfail
	.align		8
        /*0008*/ 	.dword	__unnamed_1
	.align		8
        /*0010*/ 	.dword	_ZN40_INTERNAL_1608e82b_4_k_cu_823e1a5b_136484cuda3std3__45__cpo5beginE
	.align		8
        /*0018*/ 	.dword	_ZN40_INTERNAL_1608e82b_4_k_cu_823e1a5b_136484cuda3std3__45__cpo3endE
	.align		8
        /*0020*/ 	.dword	_ZN40_INTERNAL_1608e82b_4_k_cu_823e1a5b_136484cuda3std3__45__cpo6cbeginE
	.align		8
        /*0028*/ 	.dword	_ZN40_INTERNAL_1608e82b_4_k_cu_823e1a5b_136484cuda3std3__45__cpo4cendE
	.align		8
        /*0030*/ 	.dword	_ZN40_INTERNAL_1608e82b_4_k_cu_823e1a5b_136484cuda3std3__442_GLOBAL__N__1608e82b_4_k_cu_823e1a5b_136486ignoreE
	.align		8
        /*0038*/ 	.dword	_ZN40_INTERNAL_1608e82b_4_k_cu_823e1a5b_136484cuda3std3__419piecewise_constructE
	.align		8
        /*0040*/ 	.dword	_ZN40_INTERNAL_1608e82b_4_k_cu_823e1a5b_136484cuda3std3__48in_placeE
	.align		8
        /*0048*/ 	.dword	_ZN40_INTERNAL_1608e82b_4_k_cu_823e1a5b_136484cuda3std6ranges3__45__cpo4swapE
	.align		8
        /*0050*/ 	.dword	_ZN40_INTERNAL_1608e82b_4_k_cu_823e1a5b_136484cuda3std6ranges3__45__cpo9iter_moveE
	.align		8
        /*0058*/ 	.dword	_ZN40_INTERNAL_1608e82b_4_k_cu_823e1a5b_136484cute7productE
	.align		8
        /*0060*/ 	.dword	_ZN40_INTERNAL_1608e82b_4_k_cu_823e1a5b_136484cute1_E
	.align		8
        /*0068*/ 	.dword	$str$22
	.align		8
        /*0070*/ 	.dword	$str$23


//--------------------- .text._ZN7cutlass13device_kernelINS_4gemm6kernel13GemmUniversalIN4cute5tupleIJiiiiEEENS1_10collective13CollectiveMmaINS1_34MainloopSm90TmaGmmaWarpSpecializedILi25ENS5_IJNS4_1CILi1EEESB_SB_EEENS1_32KernelTmaWarpSpecializedPingpongEEENS5_IJNSA_ILi64EEENSA_ILi224EEENSA_ILi16EEEEEENS_10bfloat16_tENS5_IJlSB_lEEESJ_SK_NS4_8TiledMMAINS4_8MMA_AtomIJNS4_4SM904GMMA27MMA_64x32x16_F32BF16BF16_SSILNSO_5MajorE0ELSQ_0ELNSO_7ScaleInE1ELSR_1EEEEEENS4_6LayoutISC_NS5_IJNSA_ILi0EEESV_SV_EEEEENS5_IJNS4_10UnderscoreESY_SY_EEEEENS4_13SM90_TMA_LOADENS4_14ComposedLayoutINS4_7SwizzleILi1ELi4ELi3EEENS4_18smem_ptr_flag_bitsILi16EEENSU_INS5_IJNSA_ILi8EEESH_EEENS5_IJSH_SB_EEEEEEEvNS4_8identityES11_S1B_vS1C_EENS_8epilogue10collective6detail29Sm90TmaWarpSpecializedAdapterINS1F_15DefaultEpilogueISJ_SK_SK_NS1E_6thread17LinearCombinationISJ_Li1EffLNS1J_9ScaleType4KindE0ELNS_15FloatRoundStyleE2ESJ_EENS1_15EpilogueDefaultEEEEEvvEEEEvNT_6ParamsE --------------------------
	.section	.text._ZN7cutlass13device_kernelINS_4gemm6kernel13GemmUniversalIN4cute5tupleIJiiiiEEENS1_10collective13CollectiveMmaINS1_34MainloopSm90TmaGmmaWarpSpecializedILi25ENS5_IJNS4_1CILi1EEESB_SB_EEENS1_32KernelTmaWarpSpecializedPingpongEEENS5_IJNSA_ILi64EEENSA_ILi224EEENSA_ILi16EEEEEENS_10bfloat16_tENS5_IJlSB_lEEESJ_SK_NS4_8TiledMMAINS4_8MMA_AtomIJNS4_4SM904GMMA27MMA_64x32x16_F32BF16BF16_SSILNSO_5MajorE0ELSQ_0ELNSO_7ScaleInE1ELSR_1EEEEEENS4_6LayoutISC_NS5_IJNSA_ILi0EEESV_SV_EEEEENS5_IJNS4_10UnderscoreESY_SY_EEEEENS4_13SM90_TMA_LOADENS4_14ComposedLayoutINS4_7SwizzleILi1ELi4ELi3EEENS4_18smem_ptr_flag_bitsILi16EEENSU_INS5_IJNSA_ILi8EEESH_EEENS5_IJSH_SB_EEEEEEEvNS4_8identityES11_S1B_vS1C_EENS_8epilogue10collective6detail29Sm90TmaWarpSpecializedAdapterINS1F_15DefaultEpilogueISJ_SK_SK_NS1E_6thread17LinearCombinationISJ_Li1EffLNS1J_9ScaleType4KindE0ELNS_15FloatRoundStyleE2ESJ_EENS1_15EpilogueDefaultEEEEEvvEEEEvNT_6ParamsE,"ax",@progbits
	.align	128
.text._ZN7cutlass13device_kernelINS_4gemm6kernel13GemmUniversalIN4cute5tupleIJiiiiEEENS1_10collective13CollectiveMmaINS1_34MainloopSm90TmaGmmaWarpSpecializedILi25ENS5_IJNS4_1CILi1EEESB_SB_EEENS1_32KernelTmaWarpSpecializedPingpongEEENS5_IJNSA_ILi64EEENSA_ILi224EEENSA_ILi16EEEEEENS_10bfloat16_tENS5_IJlSB_lEEESJ_SK_NS4_8TiledMMAINS4_8MMA_AtomIJNS4_4SM904GMMA27MMA_64x32x16_F32BF16BF16_SSILNSO_5MajorE0ELSQ_0ELNSO_7ScaleInE1ELSR_1EEEEEENS4_6LayoutISC_NS5_IJNSA_ILi0EEESV_SV_EEEEENS5_IJNS4_10UnderscoreESY_SY_EEEEENS4_13SM90_TMA_LOADENS4_14ComposedLayoutINS4_7SwizzleILi1ELi4ELi3EEENS4_18smem_ptr_flag_bitsILi16EEENSU_INS5_IJNSA_ILi8EEESH_EEENS5_IJSH_SB_EEEEEEEvNS4_8identityES11_S1B_vS1C_EENS_8epilogue10collective6detail29Sm90TmaWarpSpecializedAdapterINS1F_15DefaultEpilogueISJ_SK_SK_NS1E_6thread17LinearCombinationISJ_Li1EffLNS1J_9ScaleType4KindE0ELNS_15FloatRoundStyleE2ESJ_EENS1_15EpilogueDefaultEEEEEvvEEEEvNT_6ParamsE:
        .type           _ZN7cutlass13device_kernelINS_4gemm6kernel13GemmUniversalIN4cute5tupleIJiiiiEEENS1_10collective13CollectiveMmaINS1_34MainloopSm90TmaGmmaWarpSpecializedILi25ENS5_IJNS4_1CILi1EEESB_SB_EEENS1_32KernelTmaWarpSpecializedPingpongEEENS5_IJNSA_ILi64EEENSA_ILi224EEENSA_ILi16EEEEEENS_10bfloat16_tENS5_IJlSB_lEEESJ_SK_NS4_8TiledMMAINS4_8MMA_AtomIJNS4_4SM904GMMA27MMA_64x32x16_F32BF16BF16_SSILNSO_5MajorE0ELSQ_0ELNSO_7ScaleInE1ELSR_1EEEEEENS4_6LayoutISC_NS5_IJNSA_ILi0EEESV_SV_EEEEENS5_IJNS4_10UnderscoreESY_SY_EEEEENS4_13SM90_TMA_LOADENS4_14ComposedLayoutINS4_7SwizzleILi1ELi4ELi3EEENS4_18smem_ptr_flag_bitsILi16EEENSU_INS5_IJNSA_ILi8EEESH_EEENS5_IJSH_SB_EEEEEEEvNS4_8identityES11_S1B_vS1C_EENS_8epilogue10collective6detail29Sm90TmaWarpSpecializedAdapterINS1F_15DefaultEpilogueISJ_SK_SK_NS1E_6thread17LinearCombinationISJ_Li1EffLNS1J_9ScaleType4KindE0ELNS_15FloatRoundStyleE2ESJ_EENS1_15EpilogueDefaultEEEEEvvEEEEvNT_6ParamsE,@function
        .size           _ZN7cutlass13device_kernelINS_4gemm6kernel13GemmUniversalIN4cute5tupleIJiiiiEEENS1_10collective13CollectiveMmaINS1_34MainloopSm90TmaGmmaWarpSpecializedILi25ENS5_IJNS4_1CILi1EEESB_SB_EEENS1_32KernelTmaWarpSpecializedPingpongEEENS5_IJNSA_ILi64EEENSA_ILi224EEENSA_ILi16EEEEEENS_10bfloat16_tENS5_IJlSB_lEEESJ_SK_NS4_8TiledMMAINS4_8MMA_AtomIJNS4_4SM904GMMA27MMA_64x32x16_F32BF16BF16_SSILNSO_5MajorE0ELSQ_0ELNSO_7ScaleInE1ELSR_1EEEEEENS4_6LayoutISC_NS5_IJNSA_ILi0EEESV_SV_EEEEENS5_IJNS4_10UnderscoreESY_SY_EEEEENS4_13SM90_TMA_LOADENS4_14ComposedLayoutINS4_7SwizzleILi1ELi4ELi3EEENS4_18smem_ptr_flag_bitsILi16EEENSU_INS5_IJNSA_ILi8EEESH_EEENS5_IJSH_SB_EEEEEEEvNS4_8identityES11_S1B_vS1C_EENS_8epilogue10collective6detail29Sm90TmaWarpSpecializedAdapterINS1F_15DefaultEpilogueISJ_SK_SK_NS1E_6thread17LinearCombinationISJ_Li1EffLNS1J_9ScaleType4KindE0ELNS_15FloatRoundStyleE2ESJ_EENS1_15EpilogueDefaultEEEEEvvEEEEvNT_6ParamsE,(.L_x_336 - _ZN7cutlass13device_kernelINS_4gemm6kernel13GemmUniversalIN4cute5tupleIJiiiiEEENS1_10collective13CollectiveMmaINS1_34MainloopSm90TmaGmmaWarpSpecializedILi25ENS5_IJNS4_1CILi1EEESB_SB_EEENS1_32KernelTmaWarpSpecializedPingpongEEENS5_IJNSA_ILi64EEENSA_ILi224EEENSA_ILi16EEEEEENS_10bfloat16_tENS5_IJlSB_lEEESJ_SK_NS4_8TiledMMAINS4_8MMA_AtomIJNS4_4SM904GMMA27MMA_64x32x16_F32BF16BF16_SSILNSO_5MajorE0ELSQ_0ELNSO_7ScaleInE1ELSR_1EEEEEENS4_6LayoutISC_NS5_IJNSA_ILi0EEESV_SV_EEEEENS5_IJNS4_10UnderscoreESY_SY_EEEEENS4_13SM90_TMA_LOADENS4_14ComposedLayoutINS4_7SwizzleILi1ELi4ELi3EEENS4_18smem_ptr_flag_bitsILi16EEENSU_INS5_IJNSA_ILi8EEESH_EEENS5_IJSH_SB_EEEEEEEvNS4_8identityES11_S1B_vS1C_EENS_8epilogue10collective6detail29Sm90TmaWarpSpecializedAdapterINS1F_15DefaultEpilogueISJ_SK_SK_NS1E_6thread17LinearCombinationISJ_Li1EffLNS1J_9ScaleType4KindE0ELNS_15FloatRoundStyleE2ESJ_EENS1_15EpilogueDefaultEEEEEvvEEEEvNT_6ParamsE)
        .other          _ZN7cutlass13device_kernelINS_4gemm6kernel13GemmUniversalIN4cute5tupleIJiiiiEEENS1_10collective13CollectiveMmaINS1_34MainloopSm90TmaGmmaWarpSpecializedILi25ENS5_IJNS4_1CILi1EEESB_SB_EEENS1_32KernelTmaWarpSpecializedPingpongEEENS5_IJNSA_ILi64EEENSA_ILi224EEENSA_ILi16EEEEEENS_10bfloat16_tENS5_IJlSB_lEEESJ_SK_NS4_8TiledMMAINS4_8MMA_AtomIJNS4_4SM904GMMA27MMA_64x32x16_F32BF16BF16_SSILNSO_5MajorE0ELSQ_0ELNSO_7ScaleInE1ELSR_1EEEEEENS4_6LayoutISC_NS5_IJNSA_ILi0EEESV_SV_EEEEENS5_IJNS4_10UnderscoreESY_SY_EEEEENS4_13SM90_TMA_LOADENS4_14ComposedLayoutINS4_7SwizzleILi1ELi4ELi3EEENS4_18smem_ptr_flag_bitsILi16EEENSU_INS5_IJNSA_ILi8EEESH_EEENS5_IJSH_SB_EEEEEEEvNS4_8identityES11_S1B_vS1C_EENS_8epilogue10collective6detail29Sm90TmaWarpSpecializedAdapterINS1F_15DefaultEpilogueISJ_SK_SK_NS1E_6thread17LinearCombinationISJ_Li1EffLNS1J_9ScaleType4KindE0ELNS_15FloatRoundStyleE2ESJ_EENS1_15EpilogueDefaultEEEEEvvEEEEvNT_6ParamsE,@"STO_CUDA_ENTRY STV_DEFAULT"
_ZN7cutlass13device_kernelINS_4gemm6kernel13GemmUniversalIN4cute5tupleIJiiiiEEENS1_10collective13CollectiveMmaINS1_34MainloopSm90TmaGmmaWarpSpecializedILi25ENS5_IJNS4_1CILi1EEESB_SB_EEENS1_32KernelTmaWarpSpecializedPingpongEEENS5_IJNSA_ILi64EEENSA_ILi224EEENSA_ILi16EEEEEENS_10bfloat16_tENS5_IJlSB_lEEESJ_SK_NS4_8TiledMMAINS4_8MMA_AtomIJNS4_4SM904GMMA27MMA_64x32x16_F32BF16BF16_SSILNSO_5MajorE0ELSQ_0ELNSO_7ScaleInE1ELSR_1EEEEEENS4_6LayoutISC_NS5_IJNSA_ILi0EEESV_SV_EEEEENS5_IJNS4_10UnderscoreESY_SY_EEEEENS4_13SM90_TMA_LOADENS4_14ComposedLayoutINS4_7SwizzleILi1ELi4ELi3EEENS4_18smem_ptr_flag_bitsILi16EEENSU_INS5_IJNSA_ILi8EEESH_EEENS5_IJSH_SB_EEEEEEEvNS4_8identityES11_S1B_vS1C_EENS_8epilogue10collective6detail29Sm90TmaWarpSpecializedAdapterINS1F_15DefaultEpilogueISJ_SK_SK_NS1E_6thread17LinearCombinationISJ_Li1EffLNS1J_9ScaleType4KindE0ELNS_15FloatRoundStyleE2ESJ_EENS1_15EpilogueDefaultEEEEEvvEEEEvNT_6ParamsE:
[----:B------:R-:W0:Y:S02]  /*0000*/  LDC R1, c[0x0][0x28] ;  /* 0x00000a00ff017b82 */ /* 0x000e240000000800 */
[----:B0-----:R-:W-:Y:S01]  /*0010*/  VIADD R1, R1, 0xfffffff8 ;  /* 0xfffffff801017836 */ /* 0x001fe20000000000 */
[----:B------:R-:W0:Y:S01]  /*0020*/  S2R R4, SR_TID.X ;  /* 0x0000000000047919 */ /* 0x000e220000002100 */
[----:B------:R-:W-:Y:S01]  /*0030*/  ELECT P0, URZ, PT ;  /* 0x00000000003f782f */ /* 0x000fe20003800000 */
[----:B------:R-:W-:Y:S01]  /*0040*/  BSSY B0, `(.L_x_0) ;  /* 0x000000f000007945 */ /* 0x000fe20003800000 */
[--C-:B0-----:R-:W-:Y:S02]  /*0050*/  SHF.R.U32.HI R0, RZ, 0x5, R4.reuse ;  /* 0x00000005ff007819 */ /* 0x101fe40000011604 */
[----:B------:R-:W-:-:S03]  /*0060*/  SHF.R.U32.HI R5, RZ, 0x7, R4 ;  /* 0x00000007ff057819 */ /* 0x000fc60000011604 */
[----:B------:R-:W0:Y:S04]  /*0070*/  SHFL.IDX PT, R2, R0, RZ, 0x1f ;  /* 0x00001fff00027589 */ /* 0x000e2800000e0000 */
[----:B------:R1:W2:Y:S01]  /*0080*/  SHFL.IDX PT, R8, R5, RZ, 0x1f ;  /* 0x00001fff05087589 */ /* 0x0002a200000e0000 */
[----:B0-----:R-:W-:-:S13]  /*0090*/  ISETP.NE.OR P0, PT, R2, RZ, !P0 ;  /* 0x000000ff0200720c */ /* 0x001fda0004705670 */
[----:B-12---:R-:W-:Y:S05]  /*00a0*/  @P0 BRA `(.L_x_1) ;  /* 0x0000000000200947 */ /* 0x006fea0003800000 */
[----:B------:R-:W-:Y:S02]  /*00b0*/  ULDC.64 UR4, c[0x0][0x198] ;  /* 0x0000660000047ab9 */ /* 0x000fe40000000a00 */
[----:B------:R-:W-:Y:S02]  /*00c0*/  UIADD3 UR6, UP0, UR4, 0xf0, URZ ;  /* 0x000000f004067890 */ /* 0x000fe4000ff1e03f */
[----:B------:R-:W-:Y:S02]  /*00d0*/  UIADD3 UR4, UP1, UR4, 0x1f0, URZ ;  /* 0x000001f004047890 */ /* 0x000fe4000ff3e03f */
[----:B------:R-:W-:Y:S02]  /*00e0*/  UIADD3.X UR7, URZ, UR5, URZ, UP0, !UPT ;  /* 0x000000053f077290 */ /* 0x000fe400087fe43f */
[----:B------:R-:W-:-:S07]  /*00f0*/  UIADD3.X UR5, URZ, UR5, URZ, UP1, !UPT ;  /* 0x000000053f057290 */ /* 0x000fce0008ffe43f */
[----:B------:R0:W-:Y:S02]  /*0100*/  UTMACCTL.PF [UR6] ;  /* 0x00000000060079b9 */ /* 0x0001e40008040000 */
[----:B------:R0:W-:Y:S02]  /*0110*/  UTMACCTL.PF [UR4] ;  /* 0x00000000040079b9 */ /* 0x0001e40008040000 */
[----:B0-----:R-:W-:Y:S01]  /*0120*/  NOP ;  /* 0x0000000000007918 */ /* 0x001fe20000000000 */
.L_x_1:
[----:B------:R-:W-:Y:S05]  /*0130*/  BSYNC B0 ;  /* 0x0000000000007941 */ /* 0x000fea0003800000 */
.L_x_0:
[----:B------:R-:W0:Y:S02]  /*0140*/  SHFL.IDX PT, R3, R0, RZ, 0x1f ;  /* 0x00001fff00037589 */ /* 0x000e2400000e0000 */
[----:B0-----:R-:W-:-:S13]  /*0150*/  ISETP.NE.AND P0, PT, R3, RZ, PT ;  /* 0x000000ff0300720c */ /* 0x001fda0003f05270 */
[----:B------:R-:W-:Y:S05]  /*0160*/  @P0 BRA `(.L_x_2) ;  /* 0x00000004000c0947 */ /* 0x000fea0003800000 */
[----:B------:R-:W-:Y:S01]  /*0170*/  ELECT P0, URZ, PT ;  /* 0x00000000003f782f */ /* 0x000fe20003800000 */
[----:B------:R-:W-:-:S12]  /*0180*/  BSSY B0, `(.L_x_2) ;  /* 0x0000041000007945 */ /* 0x000fd80003800000 */
[----:B------:R-:W-:Y:S05]  /*0190*/  @!P0 BRA `(.L_x_3) ;  /* 0x0000000000fc8947 */ /* 0x000fea0003800000 */
[----:B------:R-:W0:Y:S01]  /*01a0*/  S2UR UR8, SR_CgaCtaId ;  /* 0x00000000000879c3 */ /* 0x000e220000008800 */
[----:B------:R-:W-:Y:S01]  /*01b0*/  UMOV UR4, 0x400 ;  /* 0x0000040000047882 */ /* 0x000fe20000000000 */
[----:B------:R-:W-:Y:S01]  /*01c0*/  UMOV UR5, 0x1 ;  /* 0x0000000100057882 */ /* 0x000fe20000000000 */
[----:B------:R-:W-:Y:S02]  /*01d0*/  UMOV UR6, 0x80 ;  /* 0x0000008000067882 */ /* 0x000fe40000000000 */
[----:B------:R-:W-:-:S04]  /*01e0*/  UIADD3 UR6, -UR6, 0x100000, URZ ;  /* 0x0010000006067890 */ /* 0x000fc8000fffe13f */
[----:B------:R-:W-:Y:S02]  /*01f0*/  USHF.L.U32 UR7, UR6, 0xb, URZ ;  /* 0x0000000b06077899 */ /* 0x000fe4000800063f */
[----:B------:R-:W-:Y:S02]  /*0200*/  USHF.L.U32 UR6, UR6, 0x1, URZ ;  /* 0x0000000106067899 */ /* 0x000fe4000800063f */
[----:B0-----:R-:W-:Y:S02]  /*0210*/  ULEA UR8, UR8, UR4, 0x18 ;  /* 0x0000000408087291 */ /* 0x001fe4000f8ec03f */
[----:B------:R-:W-:-:S04]  /*0220*/  UIADD3 UR4, -UR5, 0x100000, URZ ;  /* 0x0010000005047890 */ /* 0x000fc8000fffe13f */
[----:B------:R-:W-:Y:S02]  /*0230*/  USHF.L.U32 UR5, UR4, 0xb, URZ ;  /* 0x0000000b04057899 */ /* 0x000fe4000800063f */
[----:B------:R-:W-:Y:S01]  /*0240*/  USHF.L.U32 UR4, UR4, 0x1, URZ ;  /* 0x0000000104047899 */ /* 0x000fe2000800063f */
[----:B------:R-:W0:Y:S11]  /*0250*/  FENCE.VIEW.ASYNC.S ;  /* 0x00000000000073c6 */ /* 0x000e360000000000 */
[----:B0-----:R0:W1:Y:S01]  /*0260*/  SYNCS.EXCH.64 URZ, [UR8], UR4 ;  /* 0x00000004083f75b2 */ /* 0x0010620008000100 */
[----:B------:R0:W2:Y:S01]  /*0270*/  SYNCS.EXCH.64 URZ, [UR8+0xc8], UR6 ;  /* 0x0000c806083f75b2 */ /* 0x0000a20008000100 */
[----:B------:R0:W3:Y:S01]  /*0280*/  SYNCS.EXCH.64 URZ, [UR8+0x8], UR4 ;  /* 0x00000804083f75b2 */ /* 0x0000e20008000100 */
[----:B------:R0:W4:Y:S01]  /*0290*/  SYNCS.EXCH.64 URZ, [UR8+0xd0], UR6 ;  /* 0x0000d006083f75b2 */ /* 0x0001220008000100 */
[----:B------:R0:W0:Y:S01]  /*02a0*/  SYNCS.EXCH.64 URZ, [UR8+0x10], UR4 ;  /* 0x00001004083f75b2 */ /* 0x0000220008000100 */
        /* <DEDUP_REMOVED lines=45> */
[----:B-1234-:R-:W-:Y:S01]  /*0580*/  NOP ;  /* 0x0000000000007918 */ /* 0x01efe20000000000 */
.L_x_3:
[----:B0-----:R-:W-:Y:S05]  /*0590*/  BSYNC B0 ;  /* 0x0000000000007941 */ /* 0x001fea0003800000 */
.L_x_2:
[----:B------:R-:W0:Y:S01]  /*05a0*/  SHFL.IDX PT, R6, R0, RZ, 0x1f ;  /* 0x00001fff00067589 */ /* 0x000e2200000e0000 */
[----:B------:R-:W-:Y:S01]  /*05b0*/  ELECT P0, URZ, PT ;  /* 0x00000000003f782f */ /* 0x000fe20003800000 */
[----:B------:R-:W-:Y:S01]  /*05c0*/  NOP ;  /* 0x0000000000007918 */ /* 0x000fe20000000000 */
[----:B------:R-:W-:Y:S01]  /*05d0*/  ELECT P1, URZ, PT ;  /* 0x00000000003f782f */ /* 0x000fe20003820000 */
[----:B------:R-:W1:Y:S01]  /*05e0*/  SHFL.IDX PT, R3, R0, RZ, 0x1f ;  /* 0x00001fff00037589 */ /* 0x000e6200000e0000 */
[----:B------:R-:W-:Y:S01]  /*05f0*/  UMOV UR4, 0x20 ;  /* 0x0000002000047882 */ /* 0x000fe20000000000 */
[----:B------:R-:W-:Y:S01]  /*0600*/  UMOV UR11, 0x80 ;  /* 0x00000080000b7882 */ /* 0x000fe20000000000 */
[----:B------:R-:W-:Y:S01]  /*0610*/  NOP ;  /* 0x0000000000007918 */ /* 0x000fe20000000000 */
[C---:B------:R-:W-:Y:S01]  /*0620*/  VIADD R33, R8.reuse, 0xffffffff ;  /* 0xffffffff08217836 */ /* 0x040fe20000000000 */
[----:B------:R-:W2:Y:S01]  /*0630*/  SHFL.IDX PT, R5, R5, RZ, 0x1f ;  /* 0x00001fff05057589 */ /* 0x000ea200000e0000 */
[----:B------:R-:W-:Y:S01]  /*0640*/  ULDC.64 UR36, c[0x0][0x208] ;  /* 0x0000820000247ab9 */ /* 0x000fe20000000a00 */
[----:B------:R-:W-:-:S02]  /*0650*/  ISETP.NE.AND P2, PT, R8, RZ, PT ;  /* 0x000000ff0800720c */ /* 0x000fc40003f45270 */
[----:B------:R-:W-:Y:S02]  /*0660*/  ISETP.GE.U32.AND P3, PT, R33, 0x2, PT ;  /* 0x000000022100780c */ /* 0x000fe40003f66070 */
[----:B0-----:R-:W-:Y:S02]  /*0670*/  ISETP.NE.OR P0, PT, R6, RZ, !P0 ;  /* 0x000000ff0600720c */ /* 0x001fe40004705670 */
[----:B-1----:R-:W-:Y:S02]  /*0680*/  ISETP.NE.OR P1, PT, R3, RZ, !P1 ;  /* 0x000000ff0300720c */ /* 0x002fe40004f25670 */
[----:B------:R-:W-:-:S04]  /*0690*/  SHF.R.S32.HI R3, RZ, 0x1f, R2 ;  /* 0x0000001fff037819 */ /* 0x000fc80000011402 */
[----:B------:R-:W-:-:S05]  /*06a0*/  LEA.HI R3, R3, R2, RZ, 0x2 ;  /* 0x0000000203037211 */ /* 0x000fca00078f10ff */
[----:B------:R-:W-:Y:S01]  /*06b0*/  VOTEU.ALL UP0, P0 ;  /* 0x00000000003f7886 */ /* 0x000fe20000000000 */
[----:B------:R-:W-:Y:S01]  /*06c0*/  LOP3.LUT R3, R3, 0xfffffffc, RZ, 0xc0, !PT ;  /* 0xfffffffc03037812 */ /* 0x000fe200078ec0ff */
[----:B------:R-:W-:-:S03]  /*06d0*/  VOTEU.ALL UP1, P1 ;  /* 0x00000000003f7886 */ /* 0x000fc60000820000 */
[----:B------:R-:W0:Y:S01]  /*06e0*/  @!UP0 S2UR UR7, SR_CgaCtaId ;  /* 0x00000000000789c3 */ /* 0x000e220000008800 */
[----:B------:R-:W-:Y:S01]  /*06f0*/  @!UP0 UMOV UR6, 0x400 ;  /* 0x0000040000068882 */ /* 0x000fe20000000000 */
[----:B------:R-:W-:-:S04]  /*0700*/  @!UP0 UIADD3 UR4, -UR4, 0x100000, URZ ;  /* 0x0010000004048890 */ /* 0x000fc8000fffe13f */
[----:B------:R-:W-:Y:S02]  /*0710*/  @!UP0 USHF.L.U32 UR5, UR4, 0xb, URZ ;  /* 0x0000000b04058899 */ /* 0x000fe4000800063f */
[----:B------:R-:W-:Y:S01]  /*0720*/  @!UP0 USHF.L.U32 UR4, UR4, 0x1, URZ ;  /* 0x0000000104048899 */ /* 0x000fe2000800063f */
[----:B------:R-:W-:Y:S01]  /*0730*/  IMAD.IADD R0, R2, 0x1, -R3 ;  /* 0x0000000102007824 */ /* 0x000fe200078e0a03 */
[----:B------:R-:W-:Y:S01]  /*0740*/  @!UP1 UMOV UR9, 0x400 ;  /* 0x0000040000099882 */ /* 0x000fe20000000000 */
[----:B------:R-:W-:Y:S01]  /*0750*/  VOTEU.ALL UP2, P1 ;  /* 0x00000000003f7886 */ /* 0x000fe20000840000 */
[----:B------:R-:W-:Y:S01]  /*0760*/  VOTEU.ALL UP3, P1 ;  /* 0x00000000003f7886 */ /* 0x000fe20000860000 */
[----:B------:R-:W-:Y:S01]  /*0770*/  VOTEU.ALL UP4, P1 ;  /* 0x00000000003f7886 */ /* 0x000fe20000880000 */
[----:B------:R-:W1:Y:S01]  /*0780*/  @!UP1 S2UR UR10, SR_CgaCtaId ;  /* 0x00000000000a99c3 */ /* 0x000e620000008800 */
[----:B------:R-:W-:Y:S01]  /*0790*/  VOTEU.ALL UP5, P1 ;  /* 0x00000000003f7886 */ /* 0x000fe200008a0000 */
[----:B------:R-:W-:-:S04]  /*07a0*/  SHF.R.S32.HI R3, RZ, 0x1f, R4 ;  /* 0x0000001fff037819 */ /* 0x000fc80000011404 */
[----:B------:R-:W-:-:S04]  /*07b0*/  LEA.HI R3, R3, R4, RZ, 0x7 ;  /* 0x0000000403037211 */ /* 0x000fc800078f38ff */
[----:B------:R-:W-:-:S05]  /*07c0*/  LOP3.LUT R3, R3, 0xffffff80, RZ, 0xc0, !PT ;  /* 0xffffff8003037812 */ /* 0x000fca00078ec0ff */
[----:B------:R-:W-:Y:S01]  /*07d0*/  IMAD.IADD R3, R4, 0x1, -R3 ;  /* 0x0000000104037824 */ /* 0x000fe200078e0a03 */
[----:B0-----:R-:W-:Y:S02]  /*07e0*/  @!UP0 ULEA UR8, UR7, UR6, 0x18 ;  /* 0x0000000607088291 */ /* 0x001fe4000f8ec03f */
[----:B------:R-:W-:-:S04]  /*07f0*/  @!UP1 UIADD3 UR6, -UR11, 0x100000, URZ ;  /* 0x001000000b069890 */ /* 0x000fc8000fffe13f */
[----:B------:R-:W-:Y:S02]  /*0800*/  @!UP1 USHF.L.U32 UR7, UR6, 0xb, URZ ;  /* 0x0000000b06079899 */ /* 0x000fe4000800063f */
[----:B------:R-:W-:Y:S01]  /*0810*/  @!UP1 USHF.L.U32 UR6, UR6, 0x1, URZ ;  /* 0x0000000106069899 */ /* 0x000fe2000800063f */
[----:B------:R-:W-:Y:S01]  /*0820*/  VOTEU.ALL UP0, P0 ;  /* 0x00000000003f7886 */ /* 0x000fe20000000000 */
[----:B-1----:R-:W-:Y:S01]  /*0830*/  @!UP1 ULEA UR9, UR10, UR9, 0x18 ;  /* 0x000000090a099291 */ /* 0x002fe2000f8ec03f */
[----:B------:R-:W-:Y:S02]  /*0840*/  VOTEU.ALL UP1, P0 ;  /* 0x00000000003f7886 */ /* 0x000fe40000020000 */
[----:B------:R-:W-:Y:S01]  /*0850*/  ULDC.64 UR10, c[0x0][0x598] ;  /* 0x00016600000a7ab9 */ /* 0x000fe20000000a00 */
[----:B------:R-:W-:Y:S01]  /*0860*/  ISETP.NE.AND P0, PT, R0, 0x3, PT ;  /* 0x000000030000780c */ /* 0x000fe20003f05270 */
[----:B------:R-:W0:Y:S02]  /*0870*/  FENCE.VIEW.ASYNC.S ;  /* 0x00000000000073c6 */ /* 0x000e240000000000 */
[----:B0-----:R0:W1:Y:S01]  /*0880*/  @!UP0 SYNCS.EXCH.64 URZ, [UR8+0x1c0], UR4 ;  /* 0x0001c004083f85b2 */ /* 0x0010620008000100 */
[----:B------:R-:W-:-:S02]  /*0890*/  ISETP.NE.U32.AND P1, PT, RZ, UR10, PT ;  /* 0x0000000aff007c0c */ /* 0x000fc4000bf25070 */
[----:B------:R-:W-:Y:S02]  /*08a0*/  ISETP.EQ.OR P0, PT, R0, RZ, !P0 ;  /* 0x000000ff0000720c */ /* 0x000fe40004702670 */
[----:B------:R-:W-:Y:S02]  /*08b0*/  ISETP.NE.AND.EX P1, PT, RZ, UR11, PT, P1 ;  /* 0x0000000bff007c0c */ /* 0x000fe4000bf25310 */
[----:B------:R-:W-:-:S04]  /*08c0*/  ISETP.EQ.AND P0, PT, R8, RZ, P0 ;  /* 0x000000ff0800720c */ /* 0x000fc80000702270 */
[----:B------:R-:W-:-:S04]  /*08d0*/  SEL R16, RZ, 0x1, !P0 ;  /* 0x00000001ff107807 */ /* 0x000fc80004000000 */
[----:B------:R-:W-:Y:S01]  /*08e0*/  SEL R16, R16, 0x2, P3 ;  /* 0x0000000210107807 */ /* 0x000fe20001800000 */
[----:B------:R0:W1:Y:S01]  /*08f0*/  @!UP1 SYNCS.EXCH.64 URZ, [UR8+0x1c8], UR4 ;  /* 0x0001c804083f95b2 */ /* 0x0000620008000100 */
[----:B------:R-:W-:Y:S01]  /*0900*/  NOP ;  /* 0x0000000000007918 */ /* 0x000fe20000000000 */
[----:B------:R0:W1:Y:S01]  /*0910*/  @!UP2 SYNCS.EXCH.64 URZ, [UR9+0x1a0], UR6 ;  /* 0x0001a006093fa5b2 */ /* 0x0000620008000100 */
[----:B------:R0:W1:Y:S01]  /*0920*/  @!UP3 SYNCS.EXCH.64 URZ, [UR9+0x1a8], UR6 ;  /* 0x0001a806093fb5b2 */ /* 0x0000620008000100 */
[----:B------:R0:W1:Y:S01]  /*0930*/  @!UP4 SYNCS.EXCH.64 URZ, [UR9+0x1b0], UR6 ;  /* 0x0001b006093fc5b2 */ /* 0x0000620008000100 */
[----:B------:R0:W1:Y:S01]  /*0940*/  @!UP5 SYNCS.EXCH.64 URZ, [UR9+0x1b8], UR6 ;  /* 0x0001b806093fd5b2 */ /* 0x0000620008000100 */
[----:B------:R-:W-:Y:S01]  /*0950*/  NOP ;  /* 0x0000000000007918 */ /* 0x000fe20000000000 */
[----:B-1----:R-:W-:Y:S06]  /*0960*/  BAR.SYNC.DEFER_BLOCKING 0x0 ;  /* 0x0000000000007b1d */ /* 0x002fec0000010000 */
[----:B0-2---:R-:W-:Y:S05]  /*0970*/  @!P1 BRA `(.L_x_4) ;  /* 0x00000000001c9947 */ /* 0x005fea0003800000 */
[----:B------:R-:W0:Y:S02]  /*0980*/  LDC.64 R6, c[0x0][0x598] ;  /* 0x00016600ff067b82 */ /* 0x000e240000000a00 */
[----:B0-----:R-:W2:Y:S02]  /*0990*/  LDG.E.64 R6, desc[UR36][R6.64] ;  /* 0x0000002406067981 */ /* 0x001ea4000c1e1b00 */
[----:B--2---:R-:W-:-:S04]  /*09a0*/  ISETP.NE.U32.AND P0, PT, R6, RZ, PT ;  /* 0x000000ff0600720c */ /* 0x004fc80003f05070 */
[----:B------:R-:W-:-:S13]  /*09b0*/  ISETP.NE.AND.EX P0, PT, R7, RZ, PT, P0 ;  /* 0x000000ff0700720c */ /* 0x000fda0003f05300 */
[----:B------:R-:W-:Y:S05]  /*09c0*/  @!P0 BRA `(.L_x_4) ;  /* 0x0000000000088947 */ /* 0x000fea0003800000 */
[----:B------:R1:W5:Y:S01]  /*09d0*/  LD.E R136, desc[UR36][R6.64] ;  /* 0x0000002406887980 */ /* 0x000362000c101900 */
[----:B------:R-:W-:Y:S05]  /*09e0*/  BRA `(.L_x_5) ;  /* 0x0000000000247947 */ /* 0x000fea0003800000 */
.L_x_4:
[----:B------:R-:W-:Y:S02]  /*09f0*/  ULDC.64 UR4, c[0x0][0x588] ;  /* 0x0001620000047ab9 */ /* 0x000fe40000000a00 */
[----:B------:R-:W-:-:S04]  /*0a00*/  ISETP.NE.U32.AND P0, PT, RZ, UR4, PT ;  /* 0x00000004ff007c0c */ /* 0x000fc8000bf05070 */
[----:B------:R-:W-:-:S13]  /*0a10*/  ISETP.NE.AND.EX P0, PT, RZ, UR5, PT, P0 ;  /* 0x00000005ff007c0c */ /* 0x000fda000bf05300 */
[----:B------:R-:W-:Y:S05]  /*0a20*/  @!P0 BRA `(.L_x_6) ;  /* 0x00000000000c8947 */ /* 0x000fea0003800000 */
[----:B------:R-:W0:Y:S02]  /*0a30*/  LDC.64 R136, c[0x0][0x588] ;  /* 0x00016200ff887b82 */ /* 0x000e240000000a00 */
[----:B0-----:R0:W5:Y:S01]  /*0a40*/  LDG.E R136, desc[UR36][R136.64] ;  /* 0x0000002488887981 */ /* 0x001162000c1e1900 */
[----:B------:R-:W-:Y:S05]  /*0a50*/  BRA `(.L_x_5) ;  /* 0x0000000000087947 */ /* 0x000fea0003800000 */
.L_x_6:
[----:B------:R-:W-:Y:S02]  /*0a60*/  ULDC UR4, c[0x0][0x580] ;  /* 0x0001600000047ab9 */ /* 0x000fe40000000800 */
[----:B------:R-:W-:-:S07]  /*0a70*/  IMAD.U32 R136, RZ, RZ, UR4 ;  /* 0x00000004ff887e24 */ /* 0x000fce000f8e00ff */
.L_x_5:
[----:B------:R-:W-:Y:S02]  /*0a80*/  ULDC.64 UR4, c[0x0][0x5a0] ;  /* 0x0001680000047ab9 */ /* 0x000fe40000000a00 */
[----:B------:R-:W-:-:S04]  /*0a90*/  ISETP.NE.U32.AND P0, PT, RZ, UR4, PT ;  /* 0x00000004ff007c0c */ /* 0x000fc8000bf05070 */
[----:B------:R-:W-:-:S13]  /*0aa0*/  ISETP.NE.AND.EX P0, PT, RZ, UR5, PT, P0 ;  /* 0x00000005ff007c0c */ /* 0x000fda000bf05300 */
[----:B------:R-:W-:Y:S05]  /*0ab0*/  @!P0 BRA `(.L_x_7) ;  /* 0x00000000001c8947 */ /* 0x000fea0003800000 */
[----:B-1----:R-:W1:Y:S02]  /*0ac0*/  LDC.64 R6, c[0x0][0x5a0] ;  /* 0x00016800ff067b82 */ /* 0x002e640000000a00 */
[----:B-1----:R-:W2:Y:S02]  /*0ad0*/  LDG.E.64 R6, desc[UR36][R6.64] ;  /* 0x0000002406067981 */ /* 0x002ea4000c1e1b00 */
[----:B--2---:R-:W-:-:S04]  /*0ae0*/  ISETP.NE.U32.AND P0, PT, R6, RZ, PT ;  /* 0x000000ff0600720c */ /* 0x004fc80003f05070 */
[----:B------:R-:W-:-:S13]  /*0af0*/  ISETP.NE.AND.EX P0, PT, R7, RZ, PT, P0 ;  /* 0x000000ff0700720c */ /* 0x000fda0003f05300 */
[----:B------:R-:W-:Y:S05]  /*0b00*/  @!P0 BRA `(.L_x_7) ;  /* 0x0000000000088947 */ /* 0x000fea0003800000 */
[----:B0-----:R2:W5:Y:S01]  /*0b10*/  LD.E R137, desc[UR36][R6.64] ;  /* 0x0000002406897980 */ /* 0x001562000c101900 */
[----:B------:R-:W-:Y:S05]  /*0b20*/  BRA `(.L_x_8) ;  /* 0x0000000000247947 */ /* 0x000fea0003800000 */
.L_x_7:
[----:B------:R-:W-:Y:S02]  /*0b30*/  ULDC.64 UR4, c[0x0][0x590] ;  /* 0x0001640000047ab9 */ /* 0x000fe40000000a00 */
[----:B------:R-:W-:-:S04]  /*0b40*/  ISETP.NE.U32.AND P0, PT, RZ, UR4, PT ;  /* 0x00000004ff007c0c */ /* 0x000fc8000bf05070 */
[----:B------:R-:W-:-:S13]  /*0b50*/  ISETP.NE.AND.EX P0, PT, RZ, UR5, PT, P0 ;  /* 0x00000005ff007c0c */ /* 0x000fda000bf05300 */
[----:B------:R-:W-:Y:S05]  /*0b60*/  @!P0 BRA `(.L_x_9) ;  /* 0x00000000000c8947 */ /* 0x000fea0003800000 */
[----:B-1----:R-:W0:Y:S02]  /*0b70*/  LDC.64 R6, c[0x0][0x590] ;  /* 0x00016400ff067b82 */ /* 0x002e240000000a00 */
[----:B0-----:R0:W5:Y:S01]  /*0b80*/  LDG.E R137, desc[UR36][R6.64] ;  /* 0x0000002406897981 */ /* 0x001162000c1e1900 */
[----:B------:R-:W-:Y:S05]  /*0b90*/  BRA `(.L_x_8) ;  /* 0x0000000000087947 */ /* 0x000fea0003800000 */
.L_x_9:
[----:B------:R-:W-:Y:S02]  /*0ba0*/  ULDC UR4, c[0x0][0x584] ;  /* 0x0001610000047ab9 */ /* 0x000fe40000000800 */
[----:B0-----:R-:W-:-:S07]  /*0bb0*/  IMAD.U32 R137, RZ, RZ, UR4 ;  /* 0x00000004ff897e24 */ /* 0x001fce000f8e00ff */
.L_x_8:
[----:B------:R-:W3:Y:S01]  /*0bc0*/  LDC R2, c[0x0][0x65c] ;  /* 0x00019700ff027b82 */ /* 0x000ee20000000800 */
[----:B------:R-:W4:Y:S01]  /*0bd0*/  S2R R14, SR_CTAID.Y ;  /* 0x00000000000e7919 */ /* 0x000f220000002600 */
[----:B------:R-:W-:Y:S01]  /*0be0*/  ULDC UR6, c[0x0][0x28c] ;  /* 0x0000a30000067ab9 */ /* 0x000fe20000000800 */
[----:B------:R-:W-:Y:S01]  /*0bf0*/  ISETP.NE.AND P0, PT, R8, 0x2, PT ;  /* 0x000000020800780c */ /* 0x000fe20003f05270 */
[----:B------:R-:W-:Y:S01]  /*0c00*/  UIADD3 UR6, UR6, 0xf, URZ ;  /* 0x0000000f06067890 */ /* 0x000fe2000fffe03f */
[----:B012---:R-:W0:Y:S01]  /*0c10*/  S2R R6, SR_CTAID.X ;  /* 0x0000000000067919 */ /* 0x007e220000002500 */
[----:B------:R-:W-:Y:S01]  /*0c20*/  IMAD.MOV.U32 R7, RZ, RZ, RZ ;  /* 0x000000ffff077224 */ /* 0x000fe200078e00ff */
[----:B------:R-:W-:Y:S01]  /*0c30*/  UMOV UR38, URZ ;  /* 0x0000003f00267c82 */ /* 0x000fe20008000000 */
[----:B------:R-:W-:Y:S01]  /*0c40*/  USHF.R.S32.HI UR7, URZ, 0x1f, UR6 ;  /* 0x0000001f3f077899 */ /* 0x000fe20008011406 */
[----:B------:R-:W-:Y:S01]  /*0c50*/  UMOV UR39, URZ ;  /* 0x0000003f00277c82 */ /* 0x000fe20008000000 */
[----:B------:R-:W-:-:S02]  /*0c60*/  ULDC.64 UR8, c[0x0][0x650] ;  /* 0x0001940000087ab9 */ /* 0x000fc40000000a00 */
[----:B------:R-:W-:-:S04]  /*0c70*/  ULEA.HI UR7, UR7, UR6, URZ, 0x4 ;  /* 0x0000000607077291 */ /* 0x000fc8000f8f203f */
[----:B------:R-:W-:Y:S01]  /*0c80*/  USHF.R.S32.HI UR40, URZ, 0x4, UR7 ;  /* 0x000000043f287899 */ /* 0x000fe20008011407 */
[----:B---3--:R-:W-:-:S13]  /*0c90*/  ISETP.NE.AND P1, PT, R2, 0x1, PT ;  /* 0x000000010200780c */ /* 0x008fda0003f25270 */
[----:B------:R-:W0:Y:S01]  /*0ca0*/  @P1 LDC R19, c[0x0][0x10] ;  /* 0x00000400ff131b82 */ /* 0x000e220000000800 */
[----:B----4-:R-:W-:Y:S02]  /*0cb0*/  @P1 IMAD.MOV.U32 R8, RZ, RZ, R14 ;  /* 0x000000ffff081224 */ /* 0x010fe400078e000e */
[----:B------:R-:W-:Y:S02]  /*0cc0*/  @P1 IMAD.MOV.U32 R9, RZ, RZ, RZ ;  /* 0x000000ffff091224 */ /* 0x000fe400078e00ff */
[----:B------:R-:W-:-:S03]  /*0cd0*/  @P1 IMAD.MOV.U32 R17, RZ, RZ, RZ ;  /* 0x000000ffff111224 */ /* 0x000fc600078e00ff */
[----:B------:R-:W1:Y:S01]  /*0ce0*/  @!P1 LDC R11, c[0x0][0xc] ;  /* 0x00000300ff0b9b82 */ /* 0x000e620000000800 */
[----:B------:R-:W-:Y:S01]  /*0cf0*/  ULDC UR4, c[0x0][0xc] ;  /* 0x0000030000047ab9 */ /* 0x000fe20000000800 */
[----:B------:R-:W-:Y:S02]  /*0d00*/  ULDC UR5, c[0x0][0x10] ;  /* 0x0000040000057ab9 */ /* 0x000fe40000000800 */
[----:B------:R-:W-:-:S04]  /*0d10*/  UIMAD.WIDE.U32 UR4, UR4, UR5, URZ ;  /* 0x00000005040472a5 */ /* 0x000fc8000f8e003f */
[----:B------:R-:W2:Y:S01]  /*0d20*/  LDC R2, c[0x0][0x14] ;  /* 0x00000500ff027b82 */ /* 0x000ea20000000800 */
[----:B0-----:R-:W-:-:S04]  /*0d30*/  @P1 IMAD.WIDE.U32 R18, R6, R19, R8 ;  /* 0x0000001306121225 */ /* 0x001fc800078e0008 */
[----:B------:R-:W-:Y:S02]  /*0d40*/  @P1 IMAD.IADD R17, R19, 0x1, R17 ;  /* 0x0000000113111824 */ /* 0x000fe400078e0211 */
[----:B-1----:R-:W-:-:S04]  /*0d50*/  @!P1 IMAD.WIDE.U32 R8, R11, R14, R6 ;  /* 0x0000000e0b089225 */ /* 0x002fc800078e0006 */
[----:B------:R-:W-:Y:S02]  /*0d60*/  @!P1 IMAD.MOV.U32 R18, RZ, RZ, R8 ;  /* 0x000000ffff129224 */ /* 0x000fe400078e0008 */
[----:B------:R-:W-:Y:S02]  /*0d70*/  @!P1 IMAD.MOV.U32 R17, RZ, RZ, R9 ;  /* 0x000000ffff119224 */ /* 0x000fe400078e0009 */
[----:B--2---:R-:W-:-:S04]  /*0d80*/  IMAD.WIDE.U32 R12, R2, UR4, RZ ;  /* 0x00000004020c7c25 */ /* 0x004fc8000f8e00ff */
[----:B------:R-:W-:Y:S01]  /*0d90*/  IMAD R23, R2, UR5, RZ ;  /* 0x0000000502177c24 */ /* 0x000fe2000f8e02ff */
[----:B------:R0:W-:Y:S03]  /*0da0*/  STL.64 [R1], R12 ;  /* 0x0000000c01007387 */ /* 0x0001e60000100a00 */
[----:B------:R-:W-:Y:S01]  /*0db0*/  IMAD.IADD R23, R13, 0x1, R23 ;  /* 0x000000010d177824 */ /* 0x000fe200078e0217 */
[----:B------:R-:W-:Y:S06]  /*0dc0*/  @P0 BRA `(.L_x_10) ;  /* 0x0000000000200947 */ /* 0x000fec0003800000 */
[----:B------:R-:W-:Y:S01]  /*0dd0*/  UISETP.GE.U32.AND UP0, UPT, UR40, 0x19, UPT ;  /* 0x000000192800788c */ /* 0x000fe2000bf06070 */
[----:B------:R-:W-:Y:S01]  /*0de0*/  IADD3 R18, P0, R18, R12, RZ ;  /* 0x0000000c12127210 */ /* 0x000fe20007f1e0ff */
[----:B------:R-:W-:Y:S01]  /*0df0*/  UIMAD.WIDE.U32 UR4, UR40, 0x51eb851f, URZ ;  /* 0x51eb851f280478a5 */ /* 0x000fe2000f8e003f */
[----:B------:R-:W-:-:S03]  /*0e00*/  UMOV UR39, URZ ;  /* 0x0000003f00277c82 */ /* 0x000fc60008000000 */
[----:B------:R-:W-:Y:S01]  /*0e10*/  USHF.R.U32.HI UR4, URZ, 0x3, UR5 ;  /* 0x000000033f047899 */ /* 0x000fe20008011605 */
[----:B------:R-:W-:-:S03]  /*0e20*/  IMAD.X R17, R23, 0x1, R17, P0 ;  /* 0x0000000117117824 */ /* 0x000fc600000e0611 */
[----:B------:R-:W-:Y:S02]  /*0e30*/  UIMAD UR38, UR4, -0x19, UR40 ;  /* 0xffffffe7042678a4 */ /* 0x000fe4000f8e0228 */
[----:B------:R-:W-:-:S12]  /*0e40*/  @UP0 ULOP3.LUT UR39, UR4, 0x1, URZ, 0xc0, !UPT ;  /* 0x0000000104270892 */ /* 0x000fd8000f8ec03f */
.L_x_10:
[----:B------:R-:W-:Y:S01]  /*0e50*/  ISETP.GE.U32.AND P0, PT, R18, UR8, PT ;  /* 0x0000000812007c0c */ /* 0x000fe2000bf06070 */
[----:B------:R-:W-:Y:S01]  /*0e60*/  IMAD.MOV.U32 R19, RZ, RZ, -0x1 ;  /* 0xffffffffff137424 */ /* 0x000fe200078e00ff */
[----:B------:R-:W-:Y:S01]  /*0e70*/  PRMT R8, RZ, 0x7610, R8 ;  /* 0x00007610ff087816 */ /* 0x000fe20000000008 */
[----:B------:R-:W-:Y:S01]  /*0e80*/  IMAD.MOV.U32 R22, RZ, RZ, -0x1 ;  /* 0xffffffffff167424 */ /* 0x000fe200078e00ff */
[----:B------:R-:W-:Y:S01]  /*0e90*/  ISETP.GE.U32.AND.EX P0, PT, R17, UR9, PT, P0 ;  /* 0x0000000911007c0c */ /* 0x000fe2000bf06100 */
[----:B------:R-:W-:-:S12]  /*0ea0*/  IMAD.MOV.U32 R2, RZ, RZ, -0x1 ;  /* 0xffffffffff027424 */ /* 0x000fd800078e00ff */
[----:B------:R-:W-:Y:S05]  /*0eb0*/  @P0 BRA `(.L_x_11) ;  /* 0x00000004005c0947 */ /* 0x000fea0003800000 */
[----:B------:R-:W1:Y:S01]  /*0ec0*/  LDC.64 R20, c[0x0][0x628] ;  /* 0x00018a00ff147b82 */ /* 0x000e620000000a00 */
[----:B------:R-:W-:Y:S02]  /*0ed0*/  IMAD.MOV.U32 R8, RZ, RZ, R18 ;  /* 0x000000ffff087224 */ /* 0x000fe400078e0012 */
[----:B------:R-:W-:-:S05]  /*0ee0*/  IMAD.MOV.U32 R9, RZ, RZ, R17 ;  /* 0x000000ffff097224 */ /* 0x000fca00078e0011 */
[----:B------:R-:W2:Y:S08]  /*0ef0*/  LDC R2, c[0x0][0x630] ;  /* 0x00018c00ff027b82 */ /* 0x000eb00000000800 */
[----:B------:R-:W3:Y:S01]  /*0f00*/  LDC.64 R24, c[0x0][0x620] ;  /* 0x00018800ff187b82 */ /* 0x000ee20000000a00 */
[----:B-1----:R-:W-:-:S04]  /*0f10*/  ISETP.NE.U32.AND P0, PT, R20, RZ, PT ;  /* 0x000000ff1400720c */ /* 0x002fc80003f05070 */
[----:B------:R-:W-:-:S13]  /*0f20*/  ISETP.NE.AND.EX P0, PT, R21, RZ, PT, P0 ;  /* 0x000000ff1500720c */ /* 0x000fda0003f05300 */
[----:B--23--:R-:W-:Y:S05]  /*0f30*/  @!P0 BRA `(.L_x_12) ;  /* 0x0000000000288947 */ /* 0x00cfea0003800000 */
[----:B0-----:R-:W0:Y:S02]  /*0f40*/  LDC R13, c[0x0][0x634] ;  /* 0x00018d00ff0d7b82 */ /* 0x001e240000000800 */
[----:B0-----:R-:W-:-:S05]  /*0f50*/  IADD3 R13, P0, R18, R13, RZ ;  /* 0x0000000d120d7210 */ /* 0x001fca0007f1e0ff */
[----:B------:R-:W-:-:S04]  /*0f60*/  IMAD.X R15, RZ, RZ, R17, P0 ;  /* 0x000000ffff0f7224 */ /* 0x000fc800000e0611 */
[----:B------:R-:W-:-:S04]  /*0f70*/  IMAD.WIDE.U32 R8, R15, R20, RZ ;  /* 0x000000140f087225 */ /* 0x000fc800078e00ff */
[----:B------:R-:W-:-:S04]  /*0f80*/  IMAD.WIDE.U32 R10, P0, R13, R21, R8 ;  /* 0x000000150d0a7225 */ /* 0x000fc80007800008 */
[----:B------:R-:W-:-:S04]  /*0f90*/  IMAD.WIDE.U32 R8, R13, R20, RZ ;  /* 0x000000140d087225 */ /* 0x000fc800078e00ff */
[----:B------:R-:W-:Y:S01]  /*0fa0*/  IMAD.X R13, RZ, RZ, RZ, P0 ;  /* 0x000000ffff0d7224 */ /* 0x000fe200000e06ff */
[----:B------:R-:W-:Y:S01]  /*0fb0*/  IADD3 RZ, P0, R9, R10, RZ ;  /* 0x0000000a09ff7210 */ /* 0x000fe20007f1e0ff */
[----:B------:R-:W-:-:S04]  /*0fc0*/  IMAD.MOV.U32 R12, RZ, RZ, R11 ;  /* 0x000000ffff0c7224 */ /* 0x000fc800078e000b */
[----:B------:R-:W-:-:S08]  /*0fd0*/  IMAD.WIDE.U32.X R8, R15, R21, R12, P0 ;  /* 0x000000150f087225 */ /* 0x000fd000000e040c */
.L_x_12:
[-CC-:B------:R-:W-:Y:S01]  /*0fe0*/  SHF.R.U64 R31, R8, R2.reuse, R9.reuse ;  /* 0x00000002081f7219 */ /* 0x180fe20000001209 */
[----:B0-----:R-:W0:Y:S01]  /*0ff0*/  LDC R12, c[0x0][0x618] ;  /* 0x00018600ff0c7b82 */ /* 0x001e220000000800 */
[----:B------:R-:W-:Y:S01]  /*1000*/  SHF.R.U32.HI R7, RZ, R2, R9 ;  /* 0x00000002ff077219 */ /* 0x000fe20000011609 */
[----:B------:R-:W-:Y:S01]  /*1010*/  ULDC UR4, c[0x0][0x150] ;  /* 0x0000540000047ab9 */ /* 0x000fe20000000800 */
[----:B------:R-:W-:Y:S01]  /*1020*/  IADD3 R11, P0, RZ, -R31, RZ ;  /* 0x8000001fff0b7210 */ /* 0x000fe20007f1e0ff */
[----:B------:R-:W-:Y:S01]  /*1030*/  IMAD.MOV.U32 R19, RZ, RZ, R17 ;  /* 0x000000ffff137224 */ /* 0x000fe200078e0011 */
[----:B------:R-:W-:-:S03]  /*1040*/  I2FP.F32.U32 R2, R6 ;  /* 0x0000000600027245 */ /* 0x000fc60000201000 */
[----:B------:R-:W1:Y:S01]  /*1050*/  LDC.64 R26, c[0x0][0x640] ;  /* 0x00019000ff1a7b82 */ /* 0x000e620000000a00 */
[----:B------:R-:W-:Y:S02]  /*1060*/  IMAD.X R13, RZ, RZ, ~R7, P0 ;  /* 0x000000ffff0d7224 */ /* 0x000fe400000e0e07 */
[----:B------:R-:W-:Y:S01]  /*1070*/  FMUL R2, R2, UR4 ;  /* 0x0000000402027c20 */ /* 0x000fe20008400000 */
[----:B------:R-:W-:Y:S01]  /*1080*/  IMAD.WIDE.U32 R8, R11, R24, R18 ;  /* 0x000000180b087225 */ /* 0x000fe200078e0012 */
[----:B------:R-:W-:-:S03]  /*1090*/  ULDC UR4, c[0x0][0x154] ;  /* 0x0000550000047ab9 */ /* 0x000fc60000000800 */
[----:B------:R-:W-:Y:S01]  /*10a0*/  IMAD R10, R13, R24, RZ ;  /* 0x000000180d0a7224 */ /* 0x000fe200078e02ff */
[----:B------:R-:W2:Y:S01]  /*10b0*/  LDC R7, c[0x0][0x144] ;  /* 0x00005100ff077b82 */ /* 0x000ea20000000800 */
[----:B------:R-:W3:Y:S02]  /*10c0*/  F2I.U32.TRUNC.NTZ R2, R2 ;  /* 0x0000000200027305 */ /* 0x000ee4000020f000 */
[----:B------:R-:W-:-:S04]  /*10d0*/  IMAD R11, R11, R25, R10 ;  /* 0x000000190b0b7224 */ /* 0x000fc800078e020a */
[----:B------:R-:W-:Y:S01]  /*10e0*/  IMAD.IADD R9, R9, 0x1, R11 ;  /* 0x0000000109097824 */ /* 0x000fe200078e020b */
[----:B------:R-:W4:Y:S01]  /*10f0*/  LDC R22, c[0x0][0x608] ;  /* 0x00018200ff167b82 */ /* 0x000f220000000800 */
[----:B------:R-:W-:-:S03]  /*1100*/  IMAD.MOV.U32 R11, RZ, RZ, -0x1 ;  /* 0xffffffffff0b7424 */ /* 0x000fc600078e00ff */
[--C-:B0-----:R-:W-:Y:S02]  /*1110*/  SHF.R.U64 R20, R8, R12, R9.reuse ;  /* 0x0000000c08147219 */ /* 0x101fe40000001209 */
[----:B------:R-:W-:Y:S02]  /*1120*/  I2FP.F32.U32 R8, R14 ;  /* 0x0000000e00087245 */ /* 0x000fe40000201000 */
[----:B------:R-:W0:Y:S01]  /*1130*/  LDC R24, c[0x0][0x658] ;  /* 0x00019600ff187b82 */ /* 0x000e220000000800 */
[----:B-1----:R-:W-:Y:S01]  /*1140*/  ISETP.NE.U32.AND P0, PT, R26, RZ, PT ;  /* 0x000000ff1a00720c */ /* 0x002fe20003f05070 */
[----:B---3--:R-:W-:Y:S02]  /*1150*/  IMAD.MOV R10, RZ, RZ, -R2 ;  /* 0x000000ffff0a7224 */ /* 0x008fe400078e0a02 */
[----:B------:R-:W-:Y:S01]  /*1160*/  FMUL R8, R8, UR4 ;  /* 0x0000000408087c20 */ /* 0x000fe20008400000 */
[----:B------:R-:W-:Y:S02]  /*1170*/  SHF.R.U32.HI R9, RZ, R12, R9 ;  /* 0x0000000cff097219 */ /* 0x000fe40000011609 */
[----:B------:R-:W-:Y:S01]  /*1180*/  ISETP.NE.AND.EX P0, PT, R27, RZ, PT, P0 ;  /* 0x000000ff1b00720c */ /* 0x000fe20003f05300 */
[----:B------:R1:W3:Y:S01]  /*1190*/  F2I.U32.TRUNC.NTZ R15, R8 ;  /* 0x00000008000f7305 */ /* 0x0002e2000020f000 */
[----:B------:R-:W1:Y:S01]  /*11a0*/  LDC R19, c[0x0][0x148] ;  /* 0x00005200ff137b82 */ /* 0x000e620000000800 */
[----:B--2---:R-:W-:-:S07]  /*11b0*/  IMAD R2, R7, R10, R6 ;  /* 0x0000000a07027224 */ /* 0x004fce00078e0206 */
[----:B------:R-:W2:Y:S01]  /*11c0*/  LDC R25, c[0x0][0x600] ;  /* 0x00018000ff197b82 */ /* 0x000ea20000000800 */
[-CC-:B----4-:R-:W-:Y:S02]  /*11d0*/  SHF.R.U64 R32, R20, R22.reuse, R9.reuse ;  /* 0x0000001614207219 */ /* 0x190fe40000001209 */
[----:B------:R-:W-:Y:S01]  /*11e0*/  SHF.R.U32.HI R7, RZ, R22, R9 ;  /* 0x00000016ff077219 */ /* 0x000fe20000011609 */
[----:B------:R-:W-:-:S04]  /*11f0*/  IMAD.MOV.U32 R9, RZ, RZ, 0x1 ;  /* 0x00000001ff097424 */ /* 0x000fc800078e00ff */
[----:B------:R-:W4:Y:S01]  /*1200*/  LDC R28, c[0x0][0x648] ;  /* 0x00019200ff1c7b82 */ /* 0x000f220000000800 */
[-C--:B0-----:R-:W-:Y:S02]  /*1210*/  SHF.L.U32 R6, R11, R24.reuse, RZ ;  /* 0x000000180b067219 */ /* 0x081fe400000006ff */
[--C-:B------:R-:W-:Y:S02]  /*1220*/  SHF.R.U64 R22, R32, R24, R7.reuse ;  /* 0x0000001820167219 */ /* 0x100fe40000001207 */
[----:B------:R-:W-:Y:S02]  /*1230*/  LOP3.LUT R13, RZ, R6, RZ, 0x33, !PT ;  /* 0x00000006ff0d7212 */ /* 0x000fe400078e33ff */
[-C--:B------:R-:W-:Y:S01]  /*1240*/  SHF.R.U32.HI R7, RZ, R24.reuse, R7 ;  /* 0x00000018ff077219 */ /* 0x080fe20000011607 */
[----:B------:R-:W0:Y:S01]  /*1250*/  LDC R29, c[0x0][0x638] ;  /* 0x00018e00ff1d7b82 */ /* 0x000e220000000800 */
[----:B------:R-:W-:Y:S01]  /*1260*/  SHF.L.U32 R12, R9, R24, RZ ;  /* 0x00000018090c7219 */ /* 0x000fe200000006ff */
[----:B------:R-:W-:-:S06]  /*1270*/  IMAD.MOV.U32 R6, RZ, RZ, R22 ;  /* 0x000000ffff067224 */ /* 0x000fcc00078e0016 */
[----:B------:R-:W0:Y:S01]  /*1280*/  LDC R30, c[0x0][0x610] ;  /* 0x00018400ff1e7b82 */ /* 0x000e220000000800 */
[----:B-1-3--:R-:W-:Y:S05]  /*1290*/  @!P0 BRA `(.L_x_13) ;  /* 0x0000000000288947 */ /* 0x00afea0003800000 */
[----:B------:R-:W1:Y:S02]  /*12a0*/  LDC R11, c[0x0][0x64c] ;  /* 0x00019300ff0b7b82 */ /* 0x000e640000000800 */
[----:B-1----:R-:W-:-:S05]  /*12b0*/  IADD3 R11, P0, R22, R11, RZ ;  /* 0x0000000b160b7210 */ /* 0x002fca0007f1e0ff */
        /* <DEDUP_REMOVED lines=8> */
.L_x_13:
[----:B----4-:R-:W-:Y:S01]  /*1340*/  SHF.R.U64 R6, R6, R28, R7 ;  /* 0x0000001c06067219 */ /* 0x010fe20000001207 */
[----:B--2---:R-:W-:Y:S01]  /*1350*/  VIADD R7, R25, 0xffffffff ;  /* 0xffffffff19077836 */ /* 0x004fe20000000000 */
[----:B------:R-:W-:Y:S01]  /*1360*/  LOP3.LUT R13, R32, R13, RZ, 0xc0, !PT ;  /* 0x0000000d200d7212 */ /* 0x000fe200078ec0ff */
[----:B------:R-:W-:Y:S02]  /*1370*/  IMAD.MOV R15, RZ, RZ, -R15 ;  /* 0x000000ffff0f7224 */ /* 0x000fe400078e0a0f */
[----:B------:R-:W-:Y:S01]  /*1380*/  IMAD.MOV R8, RZ, RZ, -R6 ;  /* 0x000000ffff087224 */ /* 0x000fe200078e0a06 */
[----:B------:R-:W-:Y:S01]  /*1390*/  LOP3.LUT R7, R20, R7, RZ, 0xc0, !PT ;  /* 0x0000000714077212 */ /* 0x000fe200078ec0ff */
[----:B------:R-:W-:Y:S02]  /*13a0*/  IMAD R13, R12, R6, R13 ;  /* 0x000000060c0d7224 */ /* 0x000fe400078e020d */
[----:B------:R-:W-:Y:S02]  /*13b0*/  @P1 IMAD R2, R19, R15, R14 ;  /* 0x0000000f13021224 */ /* 0x000fe400078e020e */
[----:B0-----:R-:W-:-:S02]  /*13c0*/  IMAD R6, R8, R29, R22 ;  /* 0x0000001d08067224 */ /* 0x001fc400078e0216 */
[----:B------:R-:W-:Y:S02]  /*13d0*/  IMAD R2, R13, R30, R2 ;  /* 0x0000001e0d027224 */ /* 0x000fe400078e0202 */
[----:B------:R-:W-:Y:S02]  /*13e0*/  IMAD R19, R6, R25, R7 ;  /* 0x0000001906137224 */ /* 0x000fe400078e0207 */
[----:B------:R-:W-:-:S03]  /*13f0*/  IMAD.MOV.U32 R8, RZ, RZ, 0x1 ;  /* 0x00000001ff087424 */ /* 0x000fc600078e00ff */
[----:B------:R-:W-:Y:S02]  /*1400*/  SEL R22, R19, R2, !P1 ;  /* 0x0000000213167207 */ /* 0x000fe40004800000 */
[----:B------:R-:W-:Y:S01]  /*1410*/  SEL R19, R2, R19, !P1 ;  /* 0x0000001302137207 */ /* 0x000fe20004800000 */
[----:B------:R-:W-:-:S07]  /*1420*/  IMAD.MOV.U32 R2, RZ, RZ, R31 ;  /* 0x000000ffff027224 */ /* 0x000fce00078e001f */
.L_x_11:
[----:B------:R-:W-:Y:S05]  /*1430*/  @!P2 BRA `(.L_x_14) ;  /* 0x0000008800bca947 */ /* 0x000fea0003800000 */
[----:B------:R-:W-:-:S13]  /*1440*/  ISETP.GT.U32.AND P0, PT, R33, 0x1, PT ;  /* 0x000000012100780c */ /* 0x000fda0003f04070 */
[----:B------:R-:W-:Y:S05]  /*1450*/  @P0 EXIT ;  /* 0x000000000000094d */ /* 0x000fea0003800000 */
.L_x_15:
[----:B------:R-:W-:-:S08]  /*1460*/  NOP ;  /* 0x0000000000007918 */ /* 0x000fd00000000000 */
[----:B------:R-:W1:Y:S02]  /*1470*/  USETMAXREG.TRY_ALLOC.CTAPOOL UP0, 0xe8 ;  /* 0x000000e8000079c8 */ /* 0x000e640008000600 */
[----:B-1----:R-:W-:-:S13]  /*1480*/  PLOP3.LUT P0, PT, PT, PT, UP0, 0x80, 0x0 ;  /* 0x000000000000781c */ /* 0x002fda0003f0f008 */
[----:B------:R-:W-:Y:S05]  /*1490*/  @!P0 BRA `(.L_x_15) ;  /* 0xfffffffc00f08947 */ /* 0x000fea000383ffff */
[----:B------:R-:W-:-:S13]  /*14a0*/  LOP3.LUT P0, RZ, R8, 0xff, RZ, 0xc0, !PT ;  /* 0x000000ff08ff7812 */ /* 0x000fda000780c0ff */
[----:B------:R-:W-:Y:S05]  /*14b0*/  @!P0 EXIT ;  /* 0x000000000000894d */ /* 0x000fea0003800000 */
[----:B------:R-:W1:Y:S01]  /*14c0*/  S2UR UR4, SR_CgaCtaId ;  /* 0x00000000000479c3 */ /* 0x000e620000008800 */
[----:B------:R-:W-:Y:S01]  /*14d0*/  VIADD R6, R5, 0xffffffff ;  /* 0xffffffff05067836 */ /* 0x000fe20000000000 */
[----:B------:R-:W-:Y:S01]  /*14e0*/  SHF.R.S32.HI R0, RZ, 0x1f, R3 ;  /* 0x0000001fff007819 */ /* 0x000fe20000011403 */
[----:B------:R-:W-:Y:S01]  /*14f0*/  UMOV UR41, 0x400 ;  /* 0x0000040000297882 */ /* 0x000fe20000000000 */
[----:B------:R-:W-:Y:S01]  /*1500*/  UISETP.LT.AND UP0, UPT, UR40, 0x1, UPT ;  /* 0x000000012800788c */ /* 0x000fe2000bf01270 */
[----:B------:R-:W-:Y:S01]  /*1510*/  LOP3.LUT R146, R16, 0x1, RZ, 0xfc, !PT ;  /* 0x0000000110927812 */ /* 0x000fe200078efcff */
[----:B------:R-:W-:Y:S01]  /*1520*/  USHF.L.U32 UR44, UR40, 0x1, URZ ;  /* 0x00000001282c7899 */ /* 0x000fe2000800063f */
[----:B------:R-:W-:Y:S01]  /*1530*/  R2UR UR42, R6 ;  /* 0x00000000062a72ca */ /* 0x000fe200000e0000 */
[----:B------:R-:W-:Y:S01]  /*1540*/  USEL UR43, UR40, 0x1, UP0 ;  /* 0x00000001282b7887 */ /* 0x000fe20008000000 */
[CC--:B------:R-:W-:Y:S02]  /*1550*/  LEA.HI R4, R0.reuse, R3.reuse, RZ, 0x2 ;  /* 0x0000000300047211 */ /* 0x0c0fe400078f10ff */
[----:B------:R-:W-:Y:S01]  /*1560*/  LEA.HI R0, R0, R3, RZ, 0x5 ;  /* 0x0000000300007211 */ /* 0x000fe200078f28ff */
[----:B------:R-:W-:Y:S01]  /*1570*/  UIADD3 UR43, -UR43, UR40, URZ ;  /* 0x000000282b2b7290 */ /* 0x000fe2000fffe13f */
[----:B------:R-:W-:-:S02]  /*1580*/  SHF.R.S32.HI R138, RZ, 0x2, R4 ;  /* 0x00000002ff8a7819 */ /* 0x000fc40000011404 */
[----:B------:R-:W-:Y:S02]  /*1590*/  SHF.R.S32.HI R5, RZ, 0x1f, R4 ;  /* 0x0000001fff057819 */ /* 0x000fe40000011404 */
[----:B------:R-:W-:Y:S02]  /*15a0*/  LOP3.LUT R140, R4, 0xfffffffc, RZ, 0xc0, !PT ;  /* 0xfffffffc048c7812 */ /* 0x000fe400078ec0ff */
[----:B------:R-:W-:Y:S01]  /*15b0*/  LEA.HI R5, R5, R138, RZ, 0x3 ;  /* 0x0000008a05057211 */ /* 0x000fe200078f18ff */
[----:B------:R-:W-:Y:S01]  /*15c0*/  USHF.L.U32 UR42, UR42, 0x3, URZ ;  /* 0x000000032a2a7899 */ /* 0x000fe2000800063f */
[----:B------:R-:W-:Y:S01]  /*15d0*/  ISETP.NE.AND P0, PT, R6, RZ, PT ;  /* 0x000000ff0600720c */ /* 0x000fe20003f05270 */
[----:B------:R-:W-:Y:S01]  /*15e0*/  IMAD.IADD R140, R3, 0x1, -R140 ;  /* 0x00000001038c7824 */ /* 0x000fe200078e0a8c */
[----:B------:R-:W-:Y:S01]  /*15f0*/  LOP3.LUT R5, R5, 0xfffffff8, RZ, 0xc0, !PT ;  /* 0xfffffff805057812 */ /* 0x000fe200078ec0ff */
[----:B-1----:R-:W-:Y:S01]  /*1600*/  ULEA UR41, UR4, UR41, 0x18 ;  /* 0x0000002904297291 */ /* 0x002fe2000f8ec03f */
[----:B------:R-:W-:Y:S01]  /*1610*/  SEL R147, RZ, 0x1, P0 ;  /* 0x00000001ff937807 */ /* 0x000fe20000000000 */
[----:B------:R-:W-:Y:S01]  /*1620*/  IMAD.U32 R142, RZ, RZ, UR42 ;  /* 0x0000002aff8e7e24 */ /* 0x000fe2000f8e00ff */
[----:B------:R-:W-:Y:S01]  /*1630*/  ULDC UR4, c[0x0][0x284] ;  /* 0x0000a10000047ab9 */ /* 0x000fe20000000800 */
[----:B------:R-:W-:Y:S01]  /*1640*/  IMAD.IADD R138, R138, 0x1, -R5 ;  /* 0x000000018a8a7824 */ /* 0x000fe200078e0a05 */
[----:B------:R-:W-:Y:S01]  /*1650*/  UIADD3 UR45, UR41, 0x1a0, URZ ;  /* 0x000001a0292d7890 */ /* 0x000fe2000fffe03f */
[----:B------:R-:W-:-:S02]  /*1660*/  SHF.R.S32.HI R5, RZ, 0x5, R0 ;  /* 0x00000005ff057819 */ /* 0x000fc40000011400 */
[C---:B------:R-:W-:Y:S02]  /*1670*/  LOP3.LUT R144, R142.reuse, 0x8, RZ, 0xc0, !PT ;  /* 0x000000088e907812 */ /* 0x040fe400078ec0ff */
[--C-:B------:R-:W-:Y:S01]  /*1680*/  SHF.R.S32.HI R139, RZ, 0x1f, R138.reuse ;  /* 0x0000001fff8b7819 */ /* 0x100fe2000001148a */
[C-C-:B------:R-:W-:Y:S01]  /*1690*/  IMAD R145, R5.reuse, -0x10, -R138.reuse ;  /* 0xfffffff005917824 */ /* 0x140fe200078e0a8a */
[----:B------:R-:W-:Y:S01]  /*16a0*/  LOP3.LUT R142, R142, 0x8, RZ, 0xc, !PT ;  /* 0x000000088e8e7812 */ /* 0x000fe200078e0cff */
[----:B------:R-:W-:Y:S01]  /*16b0*/  IMAD.U32 R141, RZ, RZ, UR45 ;  /* 0x0000002dff8d7e24 */ /* 0x000fe2000f8e00ff */
[----:B------:R-:W-:Y:S01]  /*16c0*/  LOP3.LUT R144, R144, 0x18, RZ, 0x3c, !PT ;  /* 0x0000001890907812 */ /* 0x000fe200078e3cff */
[----:B------:R-:W-:-:S04]  /*16d0*/  IMAD.WIDE R138, R5, 0x10, R138 ;  /* 0x00000010058a7825 */ /* 0x000fc800078e028a */
[----:B------:R-:W-:Y:S02]  /*16e0*/  VIADD R143, R141, UR42 ;  /* 0x0000002a8d8f7c36 */ /* 0x000fe40008000000 */
[----:B------:R-:W-:-:S07]  /*16f0*/  VIADD R145, R145, UR4 ;  /* 0x0000000491917c36 */ /* 0x000fce0008000000 */
.L_x_259:
[----:B------:R-:W-:Y:S01]  /*1700*/  SHF.L.U32 R0, R147, 0x1f, RZ ;  /* 0x0000001f93007819 */ /* 0x000fe200000006ff */
[----:B------:R-:W-:Y:S02]  /*1710*/  ULDC UR4, c[0x0][0x28c] ;  /* 0x0000a30000047ab9 */ /* 0x000fe40000000800 */
[----:B------:R-:W-:Y:S01]  /*1720*/  ISETP.LT.AND P1, PT, RZ, UR4, PT ;  /* 0x00000004ff007c0c */ /* 0x000fe2000bf21270 */
[----:B------:R-:W1:Y:S02]  /*1730*/  SYNCS.PHASECHK.TRANS64.TRYWAIT P0, [R141+UR42], R0 ;  /* 0x000000008d0075a7 */ /* 0x000e64000800016a */
[----:B-1-3--:R-:W-:Y:S10]  /*1740*/  @!P0 BRA `(.L_x_16) ;  /* 0x000000a000e48947 */ /* 0x00aff40003800000 */
.L_x_302:
[----:B------:R-:W-:Y:S05]  /*1750*/  @P1 BRA `(.L_x_17) ;  /* 0x0000000000401947 */ /* 0x000fea0003800000 */
[----:B-1----:R-:W-:Y:S01]  /*1760*/  MOV R0, 0x0 ;  /* 0x0000000000007802 */ /* 0x002fe20000000f00 */
[----:B------:R-:W-:Y:S01]  /*1770*/  ULDC.64 UR4, c[0x4][0x68] ;  /* 0x01001a0000047ab9 */ /* 0x000fe20000000a00 */
[----:B------:R-:W-:Y:S01]  /*1780*/  ULDC.64 UR6, c[0x4][0x8] ;  /* 0x0100020000067ab9 */ /* 0x000fe20000000a00 */
[----:B------:R-:W-:Y:S01]  /*1790*/  IMAD.U32 R4, RZ, RZ, UR4 ;  /* 0x00000004ff047e24 */ /* 0x000fe2000f8e00ff */
[----:B------:R1:W2:Y:S01]  /*17a0*/  LDC.64 R14, c[0x4][R0] ;  /* 0x01000000000e7b82 */ /* 0x0002a20000000a00 */
[----:B------:R-:W-:Y:S01]  /*17b0*/  IMAD.U32 R5, RZ, RZ, UR5 ;  /* 0x00000005ff057e24 */ /* 0x000fe2000f8e00ff */
[----:B------:R-:W-:Y:S01]  /*17c0*/  ULDC.64 UR4, c[0x4][0x70] ;  /* 0x01001c0000047ab9 */ /* 0x000fe20000000a00 */
[----:B------:R-:W-:Y:S02]  /*17d0*/  IMAD.U32 R10, RZ, RZ, UR6 ;  /* 0x00000006ff0a7e24 */ /* 0x000fe4000f8e00ff */
[----:B------:R-:W-:Y:S02]  /*17e0*/  IMAD.U32 R6, RZ, RZ, UR4 ;  /* 0x00000004ff067e24 */ /* 0x000fe4000f8e00ff */
[----:B------:R-:W-:-:S02]  /*17f0*/  IMAD.U32 R7, RZ, RZ, UR5 ;  /* 0x00000005ff077e24 */ /* 0x000fc4000f8e00ff */
[----:B------:R-:W-:Y:S02]  /*1800*/  IMAD.U32 R11, RZ, RZ, UR7 ;  /* 0x00000007ff0b7e24 */ /* 0x000fe4000f8e00ff */
[----:B------:R-:W-:Y:S02]  /*1810*/  IMAD.MOV.U32 R8, RZ, RZ, 0x1e1 ;  /* 0x000001e1ff087424 */ /* 0x000fe400078e00ff */
[----:B0-----:R-:W-:Y:S02]  /*1820*/  IMAD.MOV.U32 R12, RZ, RZ, 0x1 ;  /* 0x00000001ff0c7424 */ /* 0x001fe400078e00ff */
[----:B-1----:R-:W-:-:S07]  /*1830*/  IMAD.MOV.U32 R13, RZ, RZ, RZ ;  /* 0x000000ffff0d7224 */ /* 0x002fce00078e00ff */
[----:B------:R-:W-:-:S07]  /*1840*/  LEPC R20, `(.L_x_17) ;  /* 0x000000001014794e */ /* 0x000fce0000000000 */
[----:B--2--5:R-:W-:Y:S05]  /*1850*/  CALL.ABS.NOINC R14 ;  /* 0x000000000e007343 */ /* 0x024fea0003c00000 */
.L_x_17:
[----:B------:R-:W-:-:S13]  /*1860*/  ISETP.NE.AND P0, PT, R146, 0x3, PT ;  /* 0x000000039200780c */ /* 0x000fda0003f05270 */
[----:B------:R-:W-:Y:S05]  /*1870*/  @!P0 BRA `(.L_x_18) ;  /* 0x0000000000048947 */ /* 0x000fea0003800000 */
[----:B------:R-:W-:Y:S01]  /*1880*/  BPT.TRAP 0x1 ;  /* 0x000000040000795c */ /* 0x000fe20000300000 */
.L_x_18:
[----:B------:R-:W-:Y:S02]  /*1890*/  IMAD.U32 R3, RZ, RZ, UR38 ;  /* 0x00000026ff037e24 */ /* 0x000fe4000f8e00ff */
[----:B-1----:R-:W-:-:S03]  /*18a0*/  IMAD.U32 R0, RZ, RZ, UR39 ;  /* 0x00000027ff007e24 */ /* 0x002fc6000f8e00ff */
[----:B------:R-:W-:Y:S02]  /*18b0*/  LEA R3, R3, UR41, 0x3 ;  /* 0x0000002903037c11 */ /* 0x000fe4000f8e18ff */
[----:B------:R-:W-:-:S04]  /*18c0*/  SHF.L.U32 R0, R0, 0x1f, RZ ;  /* 0x0000001f00007819 */ /* 0x000fc800000006ff */
[----:B------:R1:W2:Y:S01]  /*18d0*/  SYNCS.PHASECHK.TRANS64.TRYWAIT P1, [R3+URZ], R0 ;  /* 0x00000000030075a7 */ /* 0x0002a2000802017f */
[----:B------:R-:W-:Y:S05]  /*18e0*/  @!P0 BRA `(.L_x_19) ;  /* 0x0000000000048947 */ /* 0x000fea0003800000 */
[----:B------:R-:W-:Y:S01]  /*18f0*/  BPT.TRAP 0x1 ;  /* 0x000000040000795c */ /* 0x000fe20000300000 */
.L_x_19:
[----:B------:R-:W-:-:S05]  /*1900*/  IMAD.U32 R4, RZ, RZ, UR43 ;  /* 0x0000002bff047e24 */ /* 0x000fca000f8e00ff */
[----:B------:R-:W-:Y:S01]  /*1910*/  ISETP.GE.AND P2, PT, R4, 0x1, PT ;  /* 0x000000010400780c */ /* 0x000fe20003f46270 */
[----:B--2---:R-:W-:-:S12]  /*1920*/  @P1 BRA `(.L_x_20) ;  /* 0x0000000000081947 */ /* 0x004fd80003800000 */
[----:B------:R-:W2:Y:S02]  /*1930*/  SYNCS.PHASECHK.TRANS64.TRYWAIT P1, [R3+URZ], R0 ;  /* 0x00000000030075a7 */ /* 0x000ea4000802017f */
[----:B--2---:R-:W-:Y:S05]  /*1940*/  @!P1 BRA `(.L_x_21) ;  /* 0x000000a000789947 */ /* 0x004fea0003800000 */
.L_x_20:
[----:B------:R-:W-:Y:S05]  /*1950*/  WARPSYNC.ALL ;  /* 0x0000000000007948 */ /* 0x000fea0003800000 */
[----:B------:R-:W-:Y:S01]  /*1960*/  UIADD3 UR4, UR41, 0x280, URZ ;  /* 0x0000028029047890 */ /* 0x000fe2000fffe03f */
[----:B------:R-:W-:Y:S01]  /*1970*/  WARPGROUP.ARRIVE ;  /* 0x00000000000079c5 */ /* 0x000fe20000000000 */
[----:B------:R-:W-:Y:S02]  /*1980*/  UIADD3 UR5, UR41, 0xca80, URZ ;  /* 0x0000ca8029057890 */ /* 0x000fe4000fffe03f */
[----:B------:R-:W-:Y:S02]  /*1990*/  USHF.R.U32.HI UR4, URZ, 0x4, UR4 ;  /* 0x000000043f047899 */ /* 0x000fe40008011604 */
[----:B------:R-:W-:-:S02]  /*19a0*/  USHF.R.U32.HI UR5, URZ, 0x4, UR5 ;  /* 0x000000043f057899 */ /* 0x000fc40008011605 */
[----:B------:R-:W-:Y:S02]  /*19b0*/  ULOP3.LUT UR4, UR4, 0x3fff, URZ, 0xc0, !UPT ;  /* 0x00003fff04047892 */ /* 0x000fe4000f8ec03f */
[----:B------:R-:W-:Y:S02]  /*19c0*/  ULOP3.LUT UR5, UR5, 0x3fff, URZ, 0xc0, !UPT ;  /* 0x00003fff05057892 */ /* 0x000fe4000f8ec03f */
[----:B------:R-:W-:Y:S02]  /*19d0*/  ULOP3.LUT UR4, UR4, 0x10000, URZ, 0xfc, !UPT ;  /* 0x0001000004047892 */ /* 0x000fe4000f8efc3f */
[----:B------:R-:W-:Y:S02]  /*19e0*/  ULOP3.LUT UR5, UR5, 0x10000, URZ, 0xfc, !UPT ;  /* 0x0001000005057892 */ /* 0x000fe4000f8efc3f */
[----:B------:R-:W-:Y:S02]  /*19f0*/  ULEA UR8, UR38, UR4, 0x7 ;  /* 0x0000000426087291 */ /* 0x000fe4000f8e383f */
[----:B------:R-:W-:Y:S01]  /*1a00*/  UIMAD UR6, UR38, 0x1c0, UR5 ;  /* 0x000001c0260678a4 */ /* 0x000fe2000f8e0205 */
[----:B------:R-:W-:Y:S01]  /*1a10*/  UMOV UR9, 0xc0000010 ;  /* 0xc000001000097882 */ /* 0x000fe20000000000 */
[----:B------:R-:W-:-:S02]  /*1a20*/  UMOV UR11, 0xc0000010 ;  /* 0xc0000010000b7882 */ /* 0x000fc40000000000 */
[----:B------:R-:W-:Y:S02]  /*1a30*/  UIADD3 UR7, UR6, 0x40, URZ ;  /* 0x0000004006077890 */ /* 0x000fe4000fffe03f */
[----:B------:R-:W-:Y:S02]  /*1a40*/  UIADD3 UR12, UR6, 0x80, URZ ;  /* 0x00000080060c7890 */ /* 0x000fe4000fffe03f */
[----:B------:R-:W-:Y:S01]  /*1a50*/  UMOV UR10, UR6 ;  /* 0x00000006000a7c82 */ /* 0x000fe20008000000 */
[----:B------:R-:W-:Y:S01]  /*1a60*/  UIADD3 UR13, UR6, 0xc0, URZ ;  /* 0x000000c0060d7890 */ /* 0x000fe2000fffe03f */
[----:B------:R-:W-:Y:S01]  /*1a70*/  HGMMA.64x32x16.F32.BF16 R120, gdesc[UR8], RZ, !UPT, gsb0 ;  /* 0x00600000087879f0 */ /* 0x000fe2000c0018ff */
[----:B------:R-:W-:Y:S01]  /*1a80*/  UMOV UR10, UR7 ;  /* 0x00000007000a7c82 */ /* 0x000fe20008000000 */
[----:B------:R-:W-:Y:S01]  /*1a90*/  UMOV UR11, 0xc0000010 ;  /* 0xc0000010000b7882 */ /* 0x000fe20000000000 */
[----:B------:R-:W-:Y:S01]  /*1aa0*/  UIADD3 UR7, UR6, 0x100, URZ ;  /* 0x0000010006077890 */ /* 0x000fe2000fffe03f */
[----:B------:R-:W-:-:S02]  /*1ab0*/  WARPGROUP.DEPBAR.LE gsb0, 0x0 ;  /* 0x00008000000079c5 */ /* 0x000fc40000010000 */
[----:B------:R-:W-:-:S06]  /*1ac0*/  WARPGROUP.ARRIVE ;  /* 0x00000000000079c5 */ /* 0x000fcc0000000000 */
[----:B------:R-:W-:Y:S01]  /*1ad0*/  HGMMA.64x32x16.F32.BF16 R104, gdesc[UR8], RZ, !UPT, gsb0 ;  /* 0x00600000086879f0 */ /* 0x000fe2000c0018ff */
[----:B------:R-:W-:Y:S01]  /*1ae0*/  UMOV UR10, UR12 ;  /* 0x0000000c000a7c82 */ /* 0x000fe20008000000 */
[----:B------:R-:W-:Y:S01]  /*1af0*/  UMOV UR11, 0xc0000010 ;  /* 0xc0000010000b7882 */ /* 0x000fe20000000000 */
[----:B------:R-:W-:Y:S02]  /*1b00*/  UIADD3 UR12, UR6, 0x140, URZ ;  /* 0x00000140060c7890 */ /* 0x000fe4000fffe03f */
[----:B------:R-:W-:Y:S01]  /*1b10*/  UIADD3 UR6, UR6, 0x180, URZ ;  /* 0x0000018006067890 */ /* 0x000fe2000fffe03f */
[----:B------:R-:W-:Y:S02]  /*1b20*/  WARPGROUP.DEPBAR.LE gsb0, 0x0 ;  /* 0x00008000000079c5 */ /* 0x000fe40000010000 */
[----:B------:R-:W-:-:S06]  /*1b30*/  WARPGROUP.ARRIVE ;  /* 0x00000000000079c5 */ /* 0x000fcc0000000000 */
[----:B------:R-:W-:Y:S01]  /*1b40*/  HGMMA.64x32x16.F32.BF16 R88, gdesc[UR8], RZ, !UPT, gsb0 ;  /* 0x00600000085879f0 */ /* 0x000fe2000c0018ff */
[----:B------:R-:W-:Y:S01]  /*1b50*/  UMOV UR10, UR13 ;  /* 0x0000000d000a7c82 */ /* 0x000fe20008000000 */
[----:B------:R-:W-:Y:S01]  /*1b60*/  UMOV UR11, 0xc0000010 ;  /* 0xc0000010000b7882 */ /* 0x000fe20000000000 */
        /* <DEDUP_REMOVED lines=17> */
[----:B------:R-:W-:Y:S03]  /*1c80*/  HGMMA.64x32x16.F32.BF16 R24, gdesc[UR8], RZ, !UPT, gsb0 ;  /* 0x00600000081879f0 */ /* 0x000fe6000c0018ff */
[----:B------:R-:W-:Y:S02]  /*1c90*/  WARPGROUP.DEPBAR.LE gsb0, 0x0 ;  /* 0x00008000000079c5 */ /* 0x000fe40000010000 */
[----:B------:R-:W-:Y:S05]  /*1ca0*/  @!P2 BRA `(.L_x_22) ;  /* 0x000000040048a947 */ /* 0x000fea0003800000 */
[----:B------:R-:W-:Y:S01]  /*1cb0*/  UIADD3 UR6, UR38, 0x1, URZ ;  /* 0x0000000126067890 */ /* 0x000fe2000fffe03f */
[----:B-12---:R-:W-:-:S03]  /*1cc0*/  IMAD.U32 R0, RZ, RZ, UR43 ;  /* 0x0000002bff007e24 */ /* 0x006fc6000f8e00ff */
[----:B------:R-:W-:-:S04]  /*1cd0*/  UISETP.NE.AND UP0, UPT, UR6, 0x19, UPT ;  /* 0x000000190600788c */ /* 0x000fc8000bf05270 */
[----:B------:R-:W-:Y:S02]  /*1ce0*/  USEL UR7, URZ, 0x1, UP0 ;  /* 0x000000013f077887 */ /* 0x000fe40008000000 */
[----:B------:R-:W-:Y:S02]  /*1cf0*/  USEL UR6, UR6, URZ, UP0 ;  /* 0x0000003f06067287 */ /* 0x000fe40008000000 */
[----:B------:R-:W-:-:S06]  /*1d00*/  ULOP3.LUT UR7, UR39, UR7, URZ, 0x3c, !UPT ;  /* 0x0000000727077292 */ /* 0x000fcc000f8e3c3f */
[----:B------:R-:W-:Y:S01]  /*1d10*/  IMAD.U32 R5, RZ, RZ, UR7 ;  /* 0x00000007ff057e24 */ /* 0x000fe2000f8e00ff */
[----:B------:R-:W-:-:S06]  /*1d20*/  UMOV UR7, UR38 ;  /* 0x0000002600077c82 */ /* 0x000fcc0008000000 */
.L_x_29:
[----:B-12---:R-:W-:Y:S05]  /*1d30*/  @!P0 BRA `(.L_x_23) ;  /* 0x0000000000048947 */ /* 0x006fea0003800000 */
[----:B------:R-:W-:Y:S01]  /*1d40*/  BPT.TRAP 0x1 ;  /* 0x000000040000795c */ /* 0x000fe20000300000 */
.L_x_23:
[----:B------:R-:W-:Y:S01]  /*1d50*/  ULEA UR8, UR6, UR41, 0x3 ;  /* 0x0000002906087291 */ /* 0x000fe2000f8e183f */
[----:B------:R-:W-:-:S08]  /*1d60*/  SHF.L.U32 R3, R5, 0x1f, RZ ;  /* 0x0000001f05037819 */ /* 0x000fd000000006ff */
[----:B------:R1:W2:Y:S01]  /*1d70*/  SYNCS.PHASECHK.TRANS64.TRYWAIT P1, [UR8], R3 ;  /* 0x00000003ff0075a7 */ /* 0x0002a20008020148 */
[----:B------:R-:W-:Y:S05]  /*1d80*/  @!P0 BRA `(.L_x_24) ;  /* 0x0000000000048947 */ /* 0x000fea0003800000 */
[----:B------:R-:W-:Y:S01]  /*1d90*/  BPT.TRAP 0x1 ;  /* 0x000000040000795c */ /* 0x000fe20000300000 */
.L_x_24:
[----:B--2---:R-:W-:Y:S05]  /*1da0*/  @P1 BRA `(.L_x_25) ;  /* 0x0000000000081947 */ /* 0x004fea0003800000 */
[----:B------:R-:W2:Y:S02]  /*1db0*/  SYNCS.PHASECHK.TRANS64.TRYWAIT P1, [UR8], R3 ;  /* 0x00000003ff0075a7 */ /* 0x000ea40008020148 */
[----:B--2---:R-:W-:Y:S05]  /*1dc0*/  @!P1 BRA `(.L_x_26) ;  /* 0x0000009c006c9947 */ /* 0x004fea0003800000 */
.L_x_25:
[----:B------:R-:W-:Y:S01]  /*1dd0*/  ULEA UR8, UR6, UR4, 0x7 ;  /* 0x0000000406087291 */ /* 0x000fe2000f8e383f */
[----:B------:R-:W-:Y:S01]  /*1de0*/  WARPGROUP.ARRIVE ;  /* 0x00000000000079c5 */ /* 0x000fe20000000000 */
[----:B------:R-:W-:Y:S01]  /*1df0*/  UIMAD UR12, UR6, 0x1c0, UR5 ;  /* 0x000001c0060c78a4 */ /* 0x000fe2000f8e0205 */
[----:B------:R-:W-:Y:S01]  /*1e00*/  UMOV UR9, 0xc0000010 ;  /* 0xc000001000097882 */ /* 0x000fe20000000000 */
[----:B------:R-:W-:Y:S02]  /*1e10*/  UMOV UR11, 0xc0000010 ;  /* 0xc0000010000b7882 */ /* 0x000fe40000000000 */
[----:B------:R-:W-:Y:S02]  /*1e20*/  UIADD3 UR13, UR12, 0x40, URZ ;  /* 0x000000400c0d7890 */ /* 0x000fe4000fffe03f */
[----:B------:R-:W-:Y:S02]  /*1e30*/  UIADD3 UR14, UR12, 0x80, URZ ;  /* 0x000000800c0e7890 */ /* 0x000fe4000fffe03f */
[----:B------:R-:W-:Y:S01]  /*1e40*/  UMOV UR10, UR12 ;  /* 0x0000000c000a7c82 */ /* 0x000fe20008000000 */
[----:B------:R-:W-:Y:S01]  /*1e50*/  UIADD3 UR15, UR12, 0xc0, URZ ;  /* 0x000000c00c0f7890 */ /* 0x000fe2000fffe03f */
[----:B------:R-:W-:Y:S01]  /*1e60*/  HGMMA.64x32x16.F32.BF16 R120, gdesc[UR8], R120, gsb0 ;  /* 0x00600000087879f0 */ /* 0x000fe20008001878 */
[----:B------:R-:W-:Y:S01]  /*1e70*/  UMOV UR10, UR13 ;  /* 0x0000000d000a7c82 */ /* 0x000fe20008000000 */
[----:B------:R-:W-:Y:S01]  /*1e80*/  UMOV UR11, 0xc0000010 ;  /* 0xc0000010000b7882 */ /* 0x000fe20000000000 */
[----:B------:R-:W-:Y:S01]  /*1e90*/  UIADD3 UR13, UR12, 0x100, URZ ;  /* 0x000001000c0d7890 */ /* 0x000fe2000fffe03f */
[----:B------:R-:W-:-:S02]  /*1ea0*/  WARPGROUP.DEPBAR.LE gsb0, 0x0 ;  /* 0x00008000000079c5 */ /* 0x000fc40000010000 */
[----:B------:R-:W-:-:S06]  /*1eb0*/  WARPGROUP.ARRIVE ;  /* 0x00000000000079c5 */ /* 0x000fcc0000000000 */
[----:B------:R-:W-:Y:S01]  /*1ec0*/  HGMMA.64x32x16.F32.BF16 R104, gdesc[UR8], R104, gsb0 ;  /* 0x00600000086879f0 */ /* 0x000fe20008001868 */
[----:B------:R-:W-:Y:S01]  /*1ed0*/  UMOV UR10, UR14 ;  /* 0x0000000e000a7c82 */ /* 0x000fe20008000000 */
[----:B------:R-:W-:Y:S01]  /*1ee0*/  UMOV UR11, 0xc0000010 ;  /* 0xc0000010000b7882 */ /* 0x000fe20000000000 */
[----:B------:R-:W-:Y:S02]  /*1ef0*/  UIADD3 UR14, UR12, 0x140, URZ ;  /* 0x000001400c0e7890 */ /* 0x000fe4000fffe03f */
[----:B------:R-:W-:Y:S01]  /*1f00*/  UIADD3 UR12, UR12, 0x180, URZ ;  /* 0x000001800c0c7890 */ /* 0x000fe2000fffe03f */
[----:B------:R-:W-:Y:S02]  /*1f10*/  WARPGROUP.DEPBAR.LE gsb0, 0x0 ;  /* 0x00008000000079c5 */ /* 0x000fe40000010000 */
[----:B------:R-:W-:-:S06]  /*1f20*/  WARPGROUP.ARRIVE ;  /* 0x00000000000079c5 */ /* 0x000fcc0000000000 */
[----:B------:R-:W-:Y:S01]  /*1f30*/  HGMMA.64x32x16.F32.BF16 R88, gdesc[UR8], R88, gsb0 ;  /* 0x00600000085879f0 */ /* 0x000fe20008001858 */
[----:B------:R-:W-:Y:S01]  /*1f40*/  UMOV UR10, UR15 ;  /* 0x0000000f000a7c82 */ /* 0x000fe20008000000 */
[----:B------:R-:W-:Y:S01]  /*1f50*/  UMOV UR11, 0xc0000010 ;  /* 0xc0000010000b7882 */ /* 0x000fe20000000000 */
        /* <DEDUP_REMOVED lines=17> */
[----:B------:R-:W-:Y:S03]  /*2070*/  HGMMA.64x32x16.F32.BF16 R24, gdesc[UR8], R24, gsb0 ;  /* 0x00600000081879f0 */ /* 0x000fe60008001818 */
[----:B------:R-:W-:Y:S02]  /*2080*/  WARPGROUP.DEPBAR.LE gsb0, 0x0 ;  /* 0x00008000000079c5 */ /* 0x000fe40000010000 */
[----:B------:R-:W-:Y:S05]  /*2090*/  @!P0 BRA `(.L_x_27) ;  /* 0x0000000000048947 */ /* 0x000fea0003800000 */
[----:B------:R-:W-:Y:S01]  /*20a0*/  BPT.TRAP 0x1 ;  /* 0x000000040000795c */ /* 0x000fe20000300000 */
.L_x_27:
[----:B------:R-:W-:Y:S01]  /*20b0*/  ULEA UR8, UR7, UR41, 0x3 ;  /* 0x0000002907087291 */ /* 0x000fe2000f8e183f */
[----:B------:R-:W-:-:S03]  /*20c0*/  ISETP.GT.U32.AND P1, PT, R16, 0x1, PT ;  /* 0x000000011000780c */ /* 0x000fc60003f24070 */
[----:B------:R-:W-:-:S04]  /*20d0*/  UIADD3 UR8, UR8, 0xc8, URZ ;  /* 0x000000c808087890 */ /* 0x000fc8000fffe03f */
[----:B------:R-:W-:-:S09]  /*20e0*/  UPRMT UR8, URZ, 0x654, UR8 ;  /* 0x000006543f087896 */ /* 0x000fd20008000008 */
[----:B------:R-:W-:Y:S01]  /*20f0*/  SYNCS.ARRIVE.TRANS64.RED.A1T0 RZ, [UR8], RZ ;  /* 0x000000ffffff79a7 */ /* 0x000fe20008100408 */
[----:B------:R-:W-:Y:S05]  /*2100*/  @P1 BRA `(.L_x_28) ;  /* 0x0000000000041947 */ /* 0x000fea0003800000 */
[----:B------:R-:W-:Y:S01]  /*2110*/  BPT.TRAP 0x1 ;  /* 0x000000040000795c */ /* 0x000fe20000300000 */
.L_x_28:
[----:B------:R-:W-:Y:S01]  /*2120*/  UIADD3 UR6, UR6, 0x1, URZ ;  /* 0x0000000106067890 */ /* 0x000fe2000fffe03f */
[C---:B------:R-:W-:Y:S01]  /*2130*/  ISETP.GT.AND P1, PT, R0.reuse, 0x1, PT ;  /* 0x000000010000780c */ /* 0x040fe20003f24270 */
[----:B------:R-:W-:Y:S01]  /*2140*/  UIADD3 UR7, UR7, 0x1, URZ ;  /* 0x0000000107077890 */ /* 0x000fe2000fffe03f */
[----:B------:R-:W-:Y:S01]  /*2150*/  VIADD R0, R0, 0xffffffff ;  /* 0xffffffff00007836 */ /* 0x000fe20000000000 */
[----:B------:R-:W-:Y:S02]  /*2160*/  UISETP.NE.AND UP0, UPT, UR6, 0x19, UPT ;  /* 0x000000190600788c */ /* 0x000fe4000bf05270 */
[----:B------:R-:W-:Y:S02]  /*2170*/  UISETP.NE.AND UP1, UPT, UR7, 0x19, UPT ;  /* 0x000000190700788c */ /* 0x000fe4000bf25270 */
[----:B------:R-:W-:Y:S02]  /*2180*/  USEL UR8, URZ, 0x1, UP0 ;  /* 0x000000013f087887 */ /* 0x000fe40008000000 */
[----:B------:R-:W-:-:S02]  /*2190*/  USEL UR6, UR6, URZ, UP0 ;  /* 0x0000003f06067287 */ /* 0x000fc40008000000 */
[----:B------:R-:W-:Y:S02]  /*21a0*/  USEL UR7, UR7, URZ, UP1 ;  /* 0x0000003f07077287 */ /* 0x000fe40008800000 */
[----:B------:R-:W-:Y:S01]  /*21b0*/  LOP3.LUT R5, R5, UR8, RZ, 0x3c, !PT ;  /* 0x0000000805057c12 */ /* 0x000fe2000f8e3cff */
[----:B------:R-:W-:Y:S09]  /*21c0*/  @P1 BRA `(.L_x_29) ;  /* 0xfffffff800d81947 */ /* 0x000ff2000383ffff */
.L_x_22:
[----:B-12---:R-:W1:Y:S01]  /*21d0*/  LDC R0, c[0x0][0x28c] ;  /* 0x0000a300ff007b82 */ /* 0x006e620000000800 */
[----:B------:R2:W-:Y:S01]  /*21e0*/  SYNCS.ARRIVE.TRANS64.A1T0 RZ, [R142+UR45], RZ ;  /* 0x000000ff8eff79a7 */ /* 0x0005e2000810002d */
[----:B-1----:R-:W-:-:S13]  /*21f0*/  ISETP.GE.AND P1, PT, R0, 0x1, PT ;  /* 0x000000010000780c */ /* 0x002fda0003f26270 */
[----:B--2---:R-:W-:Y:S05]  /*2200*/  @!P1 BRA `(.L_x_30) ;  /* 0x0000000000349947 */ /* 0x004fea0003800000 */
[----:B------:R-:W-:Y:S05]  /*2210*/  @!P0 BRA `(.L_x_31) ;  /* 0x0000000000048947 */ /* 0x000fea0003800000 */
[----:B------:R-:W-:Y:S01]  /*2220*/  BPT.TRAP 0x1 ;  /* 0x000000040000795c */ /* 0x000fe20000300000 */
.L_x_31:
[----:B------:R-:W-:Y:S01]  /*2230*/  UIADD3 UR6, UR43, UR38, URZ ;  /* 0x000000262b067290 */ /* 0x000fe2000fffe03f */
[----:B------:R-:W-:-:S03]  /*2240*/  ISETP.GT.U32.AND P0, PT, R16, 0x1, PT ;  /* 0x000000011000780c */ /* 0x000fc60003f04070 */
[----:B------:R-:W-:-:S04]  /*2250*/  UIMAD.WIDE.U32 UR4, UR6, 0x51eb851f, URZ ;  /* 0x51eb851f060478a5 */ /* 0x000fc8000f8e003f */
[----:B------:R-:W-:-:S04]  /*2260*/  USHF.R.U32.HI UR4, URZ, 0x3, UR5 ;  /* 0x000000033f047899 */ /* 0x000fc80008011605 */
[----:B------:R-:W-:-:S04]  /*2270*/  UIMAD UR6, UR4, -0x19, UR6 ;  /* 0xffffffe7040678a4 */ /* 0x000fc8000f8e0206 */
[----:B------:R-:W-:-:S04]  /*2280*/  ULEA UR6, UR6, UR41, 0x3 ;  /* 0x0000002906067291 */ /* 0x000fc8000f8e183f */
[----:B------:R-:W-:-:S04]  /*2290*/  UIADD3 UR6, UR6, 0xc8, URZ ;  /* 0x000000c806067890 */ /* 0x000fc8000fffe03f */
[----:B------:R-:W-:-:S09]  /*22a0*/  UPRMT UR6, URZ, 0x654, UR6 ;  /* 0x000006543f067896 */ /* 0x000fd20008000006 */
[----:B------:R-:W-:Y:S01]  /*22b0*/  SYNCS.ARRIVE.TRANS64.RED.A1T0 RZ, [UR6], RZ ;  /* 0x000000ffffff79a7 */ /* 0x000fe20008100406 */
[----:B------:R-:W-:Y:S05]  /*22c0*/  @P0 BRA `(.L_x_30) ;  /* 0x0000000000040947 */ /* 0x000fea0003800000 */
[----:B------:R-:W-:Y:S01]  /*22d0*/  BPT.TRAP 0x1 ;  /* 0x000000040000795c */ /* 0x000fe20000300000 */
.L_x_30:
[----:B------:R-:W-:Y:S01]  /*22e0*/  SHF.L.U32 R0, R147, 0x1f, RZ ;  /* 0x0000001f93007819 */ /* 0x000fe200000006ff */
[----:B------:R-:W-:Y:S01]  /*22f0*/  UIADD3 UR38, UR44, UR38, URZ ;  /* 0x000000262c267290 */ /* 0x000fe2000fffe03f */
[----:B------:R-:W1:Y:S01]  /*2300*/  LDC R9, c[0x0][0x288] ;  /* 0x0000a200ff097b82 */ /* 0x000e620000000800 */
[----:B------:R-:W-:Y:S01]  /*2310*/  UISETP.GE.U32.AND UP1, UPT, UR44, 0x19, UPT ;  /* 0x000000192c00788c */ /* 0x000fe2000bf26070 */
[----:B------:R-:W-:Y:S01]  /*2320*/  IMAD.SHL.U32 R10, R140, 0x2, RZ ;  /* 0x000000028c0a7824 */ /* 0x000fe200078e00ff */
[----:B------:R-:W-:Y:S02]  /*2330*/  UISETP.GT.U32.AND UP0, UPT, UR38, 0x18, UPT ;  /* 0x000000182600788c */ /* 0x000fe4000bf04070 */
[----:B------:R-:W-:Y:S02]  /*2340*/  UIMAD.WIDE.U32 UR4, UR38, 0x51eb851f, URZ ;  /* 0x51eb851f260478a5 */ /* 0x000fe4000f8e003f */
[----:B------:R-:W-:Y:S01]  /*2350*/  UISETP.LT.U32.AND UP0, UPT, UR44, 0x19, UP0 ;  /* 0x000000192c00788c */ /* 0x000fe20008701070 */
[----:B------:R-:W2:Y:S01]  /*2360*/  SYNCS.PHASECHK.TRANS64.TRYWAIT P0, [R141+UR42+0x10], R0 ;  /* 0x000010008d0075a7 */ /* 0x000ea2000800016a */
[----:B------:R-:W-:Y:S01]  /*2370*/  USHF.R.U32.HI UR4, URZ, 0x3, UR5 ;  /* 0x000000033f047899 */ /* 0x000fe20008011605 */
[----:B------:R-:W-:Y:S01]  /*2380*/  SHF.R.S32.HI R11, RZ, 0x1f, R10 ;  /* 0x0000001fff0b7819 */ /* 0x000fe2000001140a */
[----:B------:R-:W-:-:S02]  /*2390*/  USEL UR6, URZ, 0x1, !UP0 ;  /* 0x000000013f067887 */ /* 0x000fc4000c000000 */
[----:B------:R-:W-:Y:S02]  /*23a0*/  UIMAD UR38, UR4, -0x19, UR38 ;  /* 0xffffffe7042678a4 */ /* 0x000fe4000f8e0226 */
[----:B------:R-:W-:-:S04]  /*23b0*/  ULOP3.LUT UR39, UR39, UR6, URZ, 0x3c, !UPT ;  /* 0x0000000627277292 */ /* 0x000fc8000f8e3c3f */
[----:B------:R-:W-:Y:S01]  /*23c0*/  @UP1 ULOP3.LUT UR39, UR39, 0x1, UR4, 0x78, !UPT ;  /* 0x0000000127271892 */ /* 0x000fe2000f8e7804 */
[----:B-12---:R-:W-:Y:S11]  /*23d0*/  @!P0 BRA `(.L_x_32) ;  /* 0x0000009800008947 */ /* 0x006ff60003800000 */
.L_x_303:
[----:B------:R-:W-:Y:S01]  /*23e0*/  IMAD.SHL.U32 R8, R19, 0x40, RZ ;  /* 0x0000004013087824 */ /* 0x000fe200078e00ff */
[----:B------:R-:W-:Y:S01]  /*23f0*/  ULDC UR6, c[0x0][0x284] ;  /* 0x0000a10000067ab9 */ /* 0x000fe20000000800 */
[----:B------:R-:W-:Y:S01]  /*2400*/  IMAD R14, R22, 0xe0, RZ ;  /* 0x000000e0160e7824 */ /* 0x000fe200078e02ff */
[----:B------:R-:W-:Y:S01]  /*2410*/  SHF.R.S32.HI R149, RZ, 0x1f, R2 ;  /* 0x0000001fff957819 */ /* 0x000fe20000011402 */
[----:B------:R-:W-:Y:S01]  /*2420*/  ULDC.64 UR4, c[0x0][0x5d0] ;  /* 0x0001740000047ab9 */ /* 0x000fe20000000a00 */
[----:B------:R-:W-:Y:S01]  /*2430*/  ISETP.GE.AND P0, PT, R8, UR6, PT ;  /* 0x0000000608007c0c */ /* 0x000fe2000bf06270 */
[----:B------:R-:W-:Y:S01]  /*2440*/  IMAD.WIDE.U32 R4, R2, UR4, R10 ;  /* 0x0000000402047c25 */ /* 0x000fe2000f8e000a */
[----:B------:R-:W-:Y:S02]  /*2450*/  SHF.R.S32.HI R15, RZ, 0x1f, R14 ;  /* 0x0000001fff0f7819 */ /* 0x000fe4000001140e */
[C---:B------:R-:W-:Y:S01]  /*2460*/  ISETP.GE.OR P0, PT, R14.reuse, R9, P0 ;  /* 0x000000090e00720c */ /* 0x040fe20000706670 */
[----:B------:R-:W-:Y:S01]  /*2470*/  IMAD R3, R149, UR4, RZ ;  /* 0x0000000495037c24 */ /* 0x000fe2000f8e02ff */
[----:B------:R-:W-:-:S03]  /*2480*/  IADD3 R6, P1, R14, R4, RZ ;  /* 0x000000040e067210 */ /* 0x000fc60007f3e0ff */
[----:B------:R-:W-:-:S05]  /*2490*/  IMAD R3, R2, UR5, R3 ;  /* 0x0000000502037c24 */ /* 0x000fca000f8e0203 */
[----:B------:R-:W-:-:S03]  /*24a0*/  IADD3.X R7, R15, R5, R3, P1, !PT ;  /* 0x000000050f077210 */ /* 0x000fc60000ffe403 */
[----:B------:R-:W-:Y:S05]  /*24b0*/  @P0 BRA `(.L_x_33) ;  /* 0x0000007000ec0947 */ /* 0x000fea0003800000 */
[----:B------:R-:W2:Y:S01]  /*24c0*/  LDC.64 R4, c[0x0][0x5c8] ;  /* 0x00017200ff047b82 */ /* 0x000ea20000000a00 */
[----:B-----5:R-:W-:Y:S01]  /*24d0*/  FSETP.NEU.AND P0, PT, R137, RZ, PT ;  /* 0x000000ff8900720b */ /* 0x020fe20003f0d000 */
[----:B------:R-:W-:Y:S01]  /*24e0*/  IMAD R3, R140, -0x2, R9 ;  /* 0xfffffffe8c037824 */ /* 0x000fe200078e0209 */
[----:B------:R-:W-:Y:S01]  /*24f0*/  BSSY B0, `(.L_x_33) ;  /* 0x0000737000007945 */ /* 0x000fe20003800000 */
[----:B------:R-:W-:-:S04]  /*2500*/  IMAD.WIDE R154, R19, 0x40, R138 ;  /* 0x00000040139a7825 */ /* 0x000fc800078e028a */
[----:B-1----:R-:W-:Y:S02]  /*2510*/  IMAD.IADD R0, R3, 0x1, -R14 ;  /* 0x0000000103007824 */ /* 0x002fe400078e0a0e */
[----:B------:R-:W-:-:S03]  /*2520*/  IMAD.IADD R3, R145, 0x1, -R8 ;  /* 0x0000000191037824 */ /* 0x000fc600078e0a08 */
[----:B------:R-:W-:-:S04]  /*2530*/  ISETP.GT.AND P1, PT, R0, RZ, PT ;  /* 0x000000ff0000720c */ /* 0x000fc80003f24270 */
[----:B------:R-:W-:Y:S01]  /*2540*/  ISETP.GT.AND P2, PT, R3, RZ, P1 ;  /* 0x000000ff0300720c */ /* 0x000fe20000f44270 */
[-C--:B--2---:R-:W-:Y:S02]  /*2550*/  IMAD R8, R155, R4.reuse, RZ ;  /* 0x000000049b087224 */ /* 0x084fe400078e02ff */
[----:B------:R-:W-:-:S04]  /*2560*/  IMAD.WIDE.U32 R6, R154, R4, R6 ;  /* 0x000000049a067225 */ /* 0x000fc800078e0006 */
[----:B------:R-:W-:-:S04]  /*2570*/  IMAD R9, R154, R5, R8 ;  /* 0x000000059a097224 */ /* 0x000fc800078e0208 */
[----:B------:R-:W-:Y:S01]  /*2580*/  IMAD.IADD R9, R7, 0x1, R9 ;  /* 0x0000000107097824 */ /* 0x000fe200078e0209 */
[----:B------:R-:W-:Y:S06]  /*2590*/  @!P0 BRA `(.L_x_34) ;  /* 0x0000004800f88947 */ /* 0x000fec0003800000 */
[----:B------:R-:W1:Y:S01]  /*25a0*/  LDC.64 R20, c[0x0][0x5b8] ;  /* 0x00016e00ff147b82 */ /* 0x000e620000000a00 */
[----:B------:R-:W-:-:S07]  /*25b0*/  ULDC.64 UR4, c[0x0][0x5c0] ;  /* 0x0001700000047ab9 */ /* 0x000fce0000000a00 */
[----:B------:R-:W2:Y:S08]  /*25c0*/  LDC.64 R158, c[0x0][0x5b0] ;  /* 0x00016c00ff9e7b82 */ /* 0x000eb00000000a00 */
[----:B0-----:R-:W0:Y:S01]  /*25d0*/  LDC.64 R12, c[0x0][0x5a8] ;  /* 0x00016a00ff0c7b82 */ /* 0x001e220000000a00 */
[-C--:B-1----:R-:W-:Y:S02]  /*25e0*/  IMAD R7, R149, R20.reuse, RZ ;  /* 0x0000001495077224 */ /* 0x082fe400078e02ff */
[----:B------:R-:W-:-:S04]  /*25f0*/  IMAD.WIDE.U32 R148, R2, R20, R10 ;  /* 0x0000001402947225 */ /* 0x000fc800078e000a */
[----:B------:R-:W-:Y:S01]  /*2600*/  IMAD R157, R2, R21, R7 ;  /* 0x00000015029d7224 */ /* 0x000fe200078e0207 */
[----:B------:R-:W-:Y:S01]  /*2610*/  IADD3 R150, P0, R14, R148, RZ ;  /* 0x000000940e967210 */ /* 0x000fe20007f1e0ff */
[----:B--2---:R-:W-:-:S03]  /*2620*/  IMAD R7, R155, R158, RZ ;  /* 0x0000009e9b077224 */ /* 0x004fc600078e02ff */
[----:B------:R-:W-:Y:S01]  /*2630*/  IADD3.X R151, R15, R149, R157, P0, !PT ;  /* 0x000000950f977210 */ /* 0x000fe200007fe49d */
[C---:B------:R-:W-:Y:S02]  /*2640*/  IMAD R21, R154.reuse, R159, R7 ;  /* 0x0000009f9a157224 */ /* 0x040fe400078e0207 */
[----:B------:R-:W-:-:S04]  /*2650*/  IMAD.WIDE.U32 R148, R154, R158, R150 ;  /* 0x0000009e9a947225 */ /* 0x000fc800078e0096 */
[----:B------:R-:W-:Y:S01]  /*2660*/  IMAD.IADD R7, R149, 0x1, R21 ;  /* 0x0000000195077824 */ /* 0x000fe200078e0215 */
[----:B0-----:R-:W-:-:S04]  /*2670*/  LEA R152, P0, R148, R12, 0x1 ;  /* 0x0000000c94987211 */ /* 0x001fc800078008ff */
[----:B------:R-:W-:-:S05]  /*2680*/  LEA.HI.X R153, R148, R13, R7, 0x1, P0 ;  /* 0x0000000d94997211 */ /* 0x000fca00000f0c07 */
[----:B------:R-:W2:Y:S01]  /*2690*/  @P2 LDG.E.LTC128B.U16 R19, desc[UR36][R152.64] ;  /* 0x0000002498132981 */ /* 0x000ea2000c1e1520 */
[----:B------:R-:W-:Y:S01]  /*26a0*/  IMAD.WIDE.U32 R148, R154, R158, R14 ;  /* 0x0000009e9a947225 */ /* 0x000fe200078e000e */
[----:B------:R-:W-:Y:S02]  /*26b0*/  BSSY B1, `(.L_x_35) ;  /* 0x0000014000017945 */ /* 0x000fe40003800000 */
[----:B------:R-:W-:-:S04]  /*26c0*/  IADD3 R148, P0, R10, R148, RZ ;  /* 0x000000940a947210 */ /* 0x000fc80007f1e0ff */
[----:B------:R-:W-:-:S03]  /*26d0*/  IADD3.X R149, R11, R21, R149, P0, !PT ;  /* 0x000000150b957210 */ /* 0x000fc600007fe495 */
[----:B------:R-:W-:-:S04]  /*26e0*/  IMAD.WIDE.U32 R148, R2, R20, R148 ;  /* 0x0000001402947225 */ /* 0x000fc800078e0094 */
[----:B--2---:R-:W-:-:S04]  /*26f0*/  IMAD.U32 R8, R19, 0x10000, RZ ;  /* 0x0001000013087824 */ /* 0x004fc800078e00ff */
[----:B------:R-:W-:Y:S01]  /*2700*/  FMUL R7, R8, R137 ;  /* 0x0000008908077220 */ /* 0x000fe20000400000 */
[----:B------:R-:W-:-:S03]  /*2710*/  LEA R8, P0, R6, UR4, 0x1 ;  /* 0x0000000406087c11 */ /* 0x000fc6000f8008ff */
[----:B------:R-:W-:Y:S01]  /*2720*/  FFMA R7, R120, R136, R7 ;  /* 0x0000008878077223 */ /* 0x000fe20000000007 */
[----:B------:R-:W-:Y:S02]  /*2730*/  LEA.HI.X R9, R6, UR5, R9, 0x1, P0 ;  /* 0x0000000506097c11 */ /* 0x000fe400080f0c09 */
[----:B------:R-:W-:Y:S02]  /*2740*/  ISETP.GT.AND P0, PT, R0, 0x1, PT ;  /* 0x000000010000780c */ /* 0x000fe40003f04270 */
[----:B------:R-:W-:Y:S01]  /*2750*/  F2FP.BF16.F32.PACK_AB R22, RZ, R7 ;  /* 0x00000007ff16723e */ /* 0x000fe200000010ff */
[----:B------:R-:W-:Y:S01]  /*2760*/  IMAD.IADD R7, R157, 0x1, R149 ;  /* 0x000000019d077824 */ /* 0x000fe200078e0295 */
[----:B------:R-:W-:Y:S02]  /*2770*/  ISETP.GT.AND P3, PT, R3, RZ, P0 ;  /* 0x000000ff0300720c */ /* 0x000fe40000764270 */
[----:B------:R-:W-:Y:S01]  /*2780*/  LEA R6, P4, R148, R12, 0x1 ;  /* 0x0000000c94067211 */ /* 0x000fe200078808ff */
[----:B------:R0:W-:Y:S01]  /*2790*/  @P2 STG.E.U16 desc[UR36][R8.64], R22 ;  /* 0x0000001608002986 */ /* 0x0001e2000c101524 */
[----:B------:R-:W-:-:S02]  /*27a0*/  SHF.L.U64.HI R149, R158, 0x3, R159 ;  /* 0x000000039e957819 */ /* 0x000fc4000001029f */
[----:B------:R-:W-:Y:S01]  /*27b0*/  LEA.HI.X R7, R148, R13, R7, 0x1, P4 ;  /* 0x0000000d94077211 */ /* 0x000fe200020f0c07 */
[----:B------:R-:W-:-:S06]  /*27c0*/  IMAD.SHL.U32 R148, R158, 0x8, RZ ;  /* 0x000000089e947824 */ /* 0x000fcc00078e00ff */
[----:B------:R-:W-:Y:S05]  /*27d0*/  @!P3 BRA `(.L_x_36) ;  /* 0x000000000004b947 */ /* 0x000fea0003800000 */
[----:B------:R1:W5:Y:S02]  /*27e0*/  LDG.E.LTC128B.U16 R19, desc[UR36][R6.64+0x2] ;  /* 0x0000022406137981 */ /* 0x000364000c1e1520 */
.L_x_36:
[----:B------:R-:W-:Y:S05]  /*27f0*/  BSYNC B1 ;  /* 0x0000000000017941 */ /* 0x000fea0003800000 */
.L_x_35:
[----:B------:R-:W-:Y:S01]  /*2800*/  IMAD.WIDE.U32 R148, R154, R158, R148 ;  /* 0x0000009e9a947225 */ /* 0x000fe200078e0094 */
[----:B------:R-:W-:-:S03]  /*2810*/  ISETP.GT.AND P1, PT, R3, 0x8, P1 ;  /* 0x000000080300780c */ /* 0x000fc60000f24270 */
[----:B0----5:R-:W-:Y:S02]  /*2820*/  IMAD.U32 R22, R19, 0x10000, RZ ;  /* 0x0001000013167824 */ /* 0x021fe400078e00ff */
[----:B------:R-:W-:Y:S01]  /*2830*/  IMAD.IADD R149, R21, 0x1, R149 ;  /* 0x0000000115957824 */ /* 0x000fe200078e0295 */
[----:B------:R-:W-:Y:S01]  /*2840*/  IADD3 R21, P2, R150, R148, RZ ;  /* 0x0000009496157210 */ /* 0x000fe20007f5e0ff */
[----:B------:R-:W-:-:S04]  /*2850*/  FMUL R22, R22, R137 ;  /* 0x0000008916167220 */ /* 0x000fc80000400000 */
[----:B------:R-:W-:Y:S01]  /*2860*/  FFMA R22, R121, R136, R22 ;  /* 0x0000008879167223 */ /* 0x000fe20000000016 */
[----:B------:R-:W-:Y:S01]  /*2870*/  IMAD.X R150, R149, 0x1, R151, P2 ;  /* 0x0000000195967824 */ /* 0x000fe200010e0697 */
[----:B------:R-:W-:-:S03]  /*2880*/  LEA R120, P2, R21, R12, 0x1 ;  /* 0x0000000c15787211 */ /* 0x000fc600078408ff */
[----:B------:R-:W-:Y:S02]  /*2890*/  F2FP.BF16.F32.PACK_AB R22, RZ, R22 ;  /* 0x00000016ff16723e */ /* 0x000fe400000010ff */
[----:B------:R-:W-:-:S03]  /*28a0*/  LEA.HI.X R121, R21, R13, R150, 0x1, P2 ;  /* 0x0000000d15797211 */ /* 0x000fc600010f0c96 */
[----:B------:R0:W-:Y:S04]  /*28b0*/  @P3 STG.E.U16 desc[UR36][R8.64+0x2], R22 ;  /* 0x0000021608003986 */ /* 0x0001e8000c101524 */
[----:B------:R-:W2:Y:S01]  /*28c0*/  @P1 LDG.E.LTC128B.U16 R19, desc[UR36][R120.64] ;  /* 0x0000002478131981 */ /* 0x000ea2000c1e1520 */
[----:B------:R-:W-:Y:S01]  /*28d0*/  IADD3 R10, P2, P3, R10, R148, R14 ;  /* 0x000000940a0a7210 */ /* 0x000fe20007b5e00e */
[----:B------:R-:W-:Y:S01]  /*28e0*/  BSSY B1, `(.L_x_37) ;  /* 0x0000011000017945 */ /* 0x000fe20003800000 */
[----:B------:R-:W-:Y:S02]  /*28f0*/  SHF.L.U64.HI R5, R4, 0x4, R5 ;  /* 0x0000000404057819 */ /* 0x000fe40000010205 */
[----:B------:R-:W-:Y:S02]  /*2900*/  IADD3.X R11, R11, R149, R15, P2, P3 ;  /* 0x000000950b0b7210 */ /* 0x000fe400017e640f */
[----:B------:R-:W-:Y:S01]  /*2910*/  ISETP.GT.AND P0, PT, R3, 0x8, P0 ;  /* 0x000000080300780c */ /* 0x000fe20000704270 */
[----:B------:R-:W-:Y:S01]  /*2920*/  IMAD.WIDE.U32 R20, R2, R20, R10 ;  /* 0x0000001402147225 */ /* 0x000fe200078e000a */
[----:B------:R-:W-:-:S03]  /*2930*/  LEA R10, P2, R4, R8, 0x4 ;  /* 0x00000008040a7211 */ /* 0x000fc600078420ff */
[----:B------:R-:W-:Y:S01]  /*2940*/  IMAD.IADD R2, R157, 0x1, R21 ;  /* 0x000000019d027824 */ /* 0x000fe200078e0215 */
[----:B------:R-:W-:Y:S01]  /*2950*/  LEA R4, P3, R20, R12, 0x1 ;  /* 0x0000000c14047211 */ /* 0x000fe200078608ff */
[----:B------:R-:W-:-:S03]  /*2960*/  IMAD.X R11, R5, 0x1, R9, P2 ;  /* 0x00000001050b7824 */ /* 0x000fc600010e0609 */
[----:B------:R-:W-:Y:S01]  /*2970*/  LEA.HI.X R5, R20, R13, R2, 0x1, P3 ;  /* 0x0000000d14057211 */ /* 0x000fe200018f0c02 */
[----:B--2---:R-:W-:-:S04]  /*2980*/  IMAD.U32 R14, R19, 0x10000, RZ ;  /* 0x00010000130e7824 */ /* 0x004fc800078e00ff */
[----:B------:R-:W-:-:S04]  /*2990*/  FMUL R15, R14, R137 ;  /* 0x000000890e0f7220 */ /* 0x000fc80000400000 */
[----:B------:R-:W-:-:S05]  /*29a0*/  FFMA R15, R122, R136, R15 ;  /* 0x000000887a0f7223 */ /* 0x000fca000000000f */
[----:B------:R-:W-:-:S05]  /*29b0*/  F2FP.BF16.F32.PACK_AB R15, RZ, R15 ;  /* 0x0000000fff0f723e */ /* 0x000fca00000010ff */
[----:B------:R0:W-:Y:S01]  /*29c0*/  @P1 STG.E.U16 desc[UR36][R10.64], R15 ;  /* 0x0000000f0a001986 */ /* 0x0001e2000c101524 */
[----:B------:R-:W-:Y:S05]  /*29d0*/  @!P0 BRA `(.L_x_38) ;  /* 0x0000000000048947 */ /* 0x000fea0003800000 */
[----:B------:R2:W5:Y:S02]  /*29e0*/  LDG.E.LTC128B.U16 R19, desc[UR36][R4.64+0x2] ;  /* 0x0000022404137981 */ /* 0x000564000c1e1520 */
.L_x_38:
[----:B------:R-:W-:Y:S05]  /*29f0*/  BSYNC B1 ;  /* 0x0000000000017941 */ /* 0x000fea0003800000 */
.L_x_37:
[----:B-----5:R-:W-:Y:S01]  /*2a00*/  IMAD.U32 R2, R19, 0x10000, RZ ;  /* 0x0001000013027824 */ /* 0x020fe200078e00ff */
[----:B------:R-:W-:Y:S01]  /*2a10*/  ISETP.GT.AND P1, PT, R0, 0x8, PT ;  /* 0x000000080000780c */ /* 0x000fe20003f24270 */
[----:B------:R-:W-:Y:S02]  /*2a20*/  BSSY B1, `(.L_x_39) ;  /* 0x0000008000017945 */ /* 0x000fe40003800000 */
[----:B------:R-:W-:Y:S01]  /*2a30*/  FMUL R2, R2, R137 ;  /* 0x0000008902027220 */ /* 0x000fe20000400000 */
[----:B------:R-:W-:-:S03]  /*2a40*/  ISETP.GT.AND P2, PT, R3, RZ, P1 ;  /* 0x000000ff0300720c */ /* 0x000fc60000f44270 */
[----:B------:R-:W-:-:S05]  /*2a50*/  FFMA R2, R123, R136, R2 ;  /* 0x000000887b027223 */ /* 0x000fca0000000002 */
[----:B------:R-:W-:-:S05]  /*2a60*/  F2FP.BF16.F32.PACK_AB R2, RZ, R2 ;  /* 0x00000002ff02723e */ /* 0x000fca00000010ff */
[----:B------:R3:W-:Y:S01]  /*2a70*/  @P0 STG.E.U16 desc[UR36][R10.64+0x2], R2 ;  /* 0x000002020a000986 */ /* 0x0007e2000c101524 */
[----:B------:R-:W-:Y:S05]  /*2a80*/  @!P2 BRA `(.L_x_40) ;  /* 0x000000000004a947 */ /* 0x000fea0003800000 */
[----:B------:R4:W5:Y:S02]  /*2a90*/  LDG.E.LTC128B.U16 R19, desc[UR36][R6.64+0x10] ;  /* 0x0000102406137981 */ /* 0x000964000c1e1520 */
.L_x_40:
[----:B------:R-:W-:Y:S05]  /*2aa0*/  BSYNC B1 ;  /* 0x0000000000017941 */ /* 0x000fea0003800000 */
.L_x_39:
[----:B---3-5:R-:W-:Y:S01]  /*2ab0*/  IMAD.U32 R2, R19, 0x10000, RZ ;  /* 0x0001000013027824 */ /* 0x028fe200078e00ff */
        /* <DEDUP_REMOVED lines=9> */
.L_x_42:
[----:B------:R-:W-:Y:S05]  /*2b50*/  BSYNC B1 ;  /* 0x0000000000017941 */ /* 0x000fea0003800000 */
.L_x_41:
[----:B-----5:R-:W-:Y:S01]  /*2b60*/  IMAD.U32 R2, R19, 0x10000, RZ ;  /* 0x0001000013027824 */ /* 0x020fe200078e00ff */
[----:B------:R-:W-:Y:S01]  /*2b70*/  ISETP.GT.AND P1, PT, R3, 0x8, P1 ;  /* 0x000000080300780c */ /* 0x000fe20000f24270 */
[----:B------:R-:W-:Y:S02]  /*2b80*/  BSSY B1, `(.L_x_43) ;  /* 0x0000007000017945 */ /* 0x000fe40003800000 */
[----:B------:R-:W-:-:S04]  /*2b90*/  FMUL R2, R2, R137 ;  /* 0x0000008902027220 */ /* 0x000fc80000400000 */
[----:B------:R-:W-:-:S05]  /*2ba0*/  FFMA R2, R125, R136, R2 ;  /* 0x000000887d027223 */ /* 0x000fca0000000002 */
[----:B------:R-:W-:-:S05]  /*2bb0*/  F2FP.BF16.F32.PACK_AB R2, RZ, R2 ;  /* 0x00000002ff02723e */ /* 0x000fca00000010ff */
[----:B------:R0:W-:Y:S01]  /*2bc0*/  @P3 STG.E.U16 desc[UR36][R8.64+0x12], R2 ;  /* 0x0000120208003986 */ /* 0x0001e2000c101524 */
[----:B------:R-:W-:Y:S05]  /*2bd0*/  @!P1 BRA `(.L_x_44) ;  /* 0x0000000000049947 */ /* 0x000fea0003800000 */
[----:B------:R0:W5:Y:S02]  /*2be0*/  LDG.E.LTC128B.U16 R19, desc[UR36][R4.64+0x10] ;  /* 0x0000102404137981 */ /* 0x000164000c1e1520 */
.L_x_44:
[----:B------:R-:W-:Y:S05]  /*2bf0*/  BSYNC B1 ;  /* 0x0000000000017941 */ /* 0x000fea0003800000 */
.L_x_43:
[----:B0----5:R-:W-:Y:S01]  /*2c00*/  IMAD.U32 R2, R19, 0x10000, RZ ;  /* 0x0001000013027824 */ /* 0x021fe200078e00ff */
[----:B------:R-:W-:Y:S01]  /*2c10*/  ISETP.GT.AND P0, PT, R3, 0x8, P0 ;  /* 0x000000080300780c */ /* 0x000fe20000704270 */
[----:B------:R-:W-:Y:S02]  /*2c20*/  BSSY B1, `(.L_x_45) ;  /* 0x0000007000017945 */ /* 0x000fe40003800000 */
[----:B---3--:R-:W-:-:S04]  /*2c30*/  FMUL R13, R2, R137 ;  /* 0x00000089020d7220 */ /* 0x008fc80000400000 */
[----:B------:R-:W-:-:S05]  /*2c40*/  FFMA R13, R126, R136, R13 ;  /* 0x000000887e0d7223 */ /* 0x000fca000000000d */
[----:B------:R-:W-:-:S05]  /*2c50*/  F2FP.BF16.F32.PACK_AB R13, RZ, R13 ;  /* 0x0000000dff0d723e */ /* 0x000fca00000010ff */
[----:B------:R0:W-:Y:S01]  /*2c60*/  @P1 STG.E.U16 desc[UR36][R10.64+0x10], R13 ;  /* 0x0000100d0a001986 */ /* 0x0001e2000c101524 */
[----:B------:R-:W-:Y:S05]  /*2c70*/  @!P0 BRA `(.L_x_46) ;  /* 0x0000000000048947 */ /* 0x000fea0003800000 */
[----:B------:R3:W5:Y:S02]  /*2c80*/  LDG.E.LTC128B.U16 R19, desc[UR36][R4.64+0x12] ;  /* 0x0000122404137981 */ /* 0x000764000c1e1520 */
.L_x_46:
[----:B------:R-:W-:Y:S05]  /*2c90*/  BSYNC B1 ;  /* 0x0000000000017941 */ /* 0x000fea0003800000 */
.L_x_45:
        /* <DEDUP_REMOVED lines=10> */
.L_x_48:
[----:B------:R-:W-:Y:S05]  /*2d40*/  BSYNC B1 ;  /* 0x0000000000017941 */ /* 0x000fea0003800000 */
.L_x_47:
[----:B0----5:R-:W-:Y:S01]  /*2d50*/  IMAD.U32 R2, R19, 0x10000, RZ ;  /* 0x0001000013027824 */ /* 0x021fe200078e00ff */
        /* <DEDUP_REMOVED lines=9> */
.L_x_50:
[----:B------:R-:W-:Y:S05]  /*2df0*/  BSYNC B1 ;  /* 0x0000000000017941 */ /* 0x000fea0003800000 */
.L_x_49:
        /* <DEDUP_REMOVED lines=9> */
.L_x_52:
[----:B------:R-:W-:Y:S05]  /*2e90*/  BSYNC B1 ;  /* 0x0000000000017941 */ /* 0x000fea0003800000 */
.L_x_51:
[----:B0----5:R-:W-:Y:S01]  /*2ea0*/  IMAD.U32 R2, R19, 0x10000, RZ ;  /* 0x0001000013027824 */ /* 0x021fe200078e00ff */
        /* <DEDUP_REMOVED lines=8> */
.L_x_54:
[----:B------:R-:W-:Y:S05]  /*2f30*/  BSYNC B1 ;  /* 0x0000000000017941 */ /* 0x000fea0003800000 */
.L_x_53:
        /* <DEDUP_REMOVED lines=10> */
.L_x_56:
[----:B------:R-:W-:Y:S05]  /*2fe0*/  BSYNC B1 ;  /* 0x0000000000017941 */ /* 0x000fea0003800000 */
.L_x_55:
        /* <DEDUP_REMOVED lines=10> */
.L_x_58:
[----:B------:R-:W-:Y:S05]  /*3090*/  BSYNC B1 ;  /* 0x0000000000017941 */ /* 0x000fea0003800000 */
.L_x_57:
        /* <DEDUP_REMOVED lines=9> */
.L_x_60:
[----:B------:R-:W-:Y:S05]  /*3130*/  BSYNC B1 ;  /* 0x0000000000017941 */ /* 0x000fea0003800000 */
.L_x_59:
        /* <DEDUP_REMOVED lines=9> */
.L_x_62:
[----:B------:R-:W-:Y:S05]  /*31d0*/  BSYNC B1 ;  /* 0x0000000000017941 */ /* 0x000fea0003800000 */
.L_x_61:
        /* <DEDUP_REMOVED lines=10> */
.L_x_64:
[----:B------:R-:W-:Y:S05]  /*3280*/  BSYNC B1 ;  /* 0x0000000000017941 */ /* 0x000fea0003800000 */
.L_x_63:
        /* <DEDUP_REMOVED lines=10> */
.L_x_66:
[----:B------:R-:W-:Y:S05]  /*3330*/  BSYNC B1 ;  /* 0x0000000000017941 */ /* 0x000fea0003800000 */
.L_x_65:
        /* <DEDUP_REMOVED lines=9> */
.L_x_68:
[----:B------:R-:W-:Y:S05]  /*33d0*/  BSYNC B1 ;  /* 0x0000000000017941 */ /* 0x000fea0003800000 */
.L_x_67:
        /* <DEDUP_REMOVED lines=9> */
.L_x_70:
[----:B------:R-:W-:Y:S05]  /*3470*/  BSYNC B1 ;  /* 0x0000000000017941 */ /* 0x000fea0003800000 */
.L_x_69:
        /* <DEDUP_REMOVED lines=10> */
.L_x_72:
[----:B------:R-:W-:Y:S05]  /*3520*/  BSYNC B1 ;  /* 0x0000000000017941 */ /* 0x000fea0003800000 */
.L_x_71:
        /* <DEDUP_REMOVED lines=10> */
.L_x_74:
[----:B------:R-:W-:Y:S05]  /*35d0*/  BSYNC B1 ;  /* 0x0000000000017941 */ /* 0x000fea0003800000 */
.L_x_73:
        /* <DEDUP_REMOVED lines=9> */
.L_x_76:
[----:B------:R-:W-:Y:S05]  /*3670*/  BSYNC B1 ;  /* 0x0000000000017941 */ /* 0x000fea0003800000 */
.L_x_75:
        /* <DEDUP_REMOVED lines=9> */
.L_x_78:
[----:B------:R-:W-:Y:S05]  /*3710*/  BSYNC B1 ;  /* 0x0000000000017941 */ /* 0x000fea0003800000 */
.L_x_77:
        /* <DEDUP_REMOVED lines=10> */
.L_x_80:
[----:B------:R-:W-:Y:S05]  /*37c0*/  BSYNC B1 ;  /* 0x0000000000017941 */ /* 0x000fea0003800000 */
.L_x_79:
        /* <DEDUP_REMOVED lines=10> */
.L_x_82:
[----:B------:R-:W-:Y:S05]  /*3870*/  BSYNC B1 ;  /* 0x0000000000017941 */ /* 0x000fea0003800000 */
.L_x_81:
        /* <DEDUP_REMOVED lines=9> */
.L_x_84:
[----:B------:R-:W-:Y:S05]  /*3910*/  BSYNC B1 ;  /* 0x0000000000017941 */ /* 0x000fea0003800000 */
.L_x_83:
        /* <DEDUP_REMOVED lines=9> */
.L_x_86:
[----:B------:R-:W-:Y:S05]  /*39b0*/  BSYNC B1 ;  /* 0x0000000000017941 */ /* 0x000fea0003800000 */
.L_x_85:
        /* <DEDUP_REMOVED lines=10> */
.L_x_88:
[----:B------:R-:W-:Y:S05]  /*3a60*/  BSYNC B1 ;  /* 0x0000000000017941 */ /* 0x000fea0003800000 */
.L_x_87:
        /* <DEDUP_REMOVED lines=10> */
.L_x_90:
[----:B------:R-:W-:Y:S05]  /*3b10*/  BSYNC B1 ;  /* 0x0000000000017941 */ /* 0x000fea0003800000 */
.L_x_89:
        /* <DEDUP_REMOVED lines=9> */
.L_x_92:
[----:B------:R-:W-:Y:S05]  /*3bb0*/  BSYNC B1 ;  /* 0x0000000000017941 */ /* 0x000fea0003800000 */
.L_x_91:
        /* <DEDUP_REMOVED lines=9> */
.L_x_94:
[----:B------:R-:W-:Y:S05]  /*3c50*/  BSYNC B1 ;  /* 0x0000000000017941 */ /* 0x000fea0003800000 */
.L_x_93:
        /* <DEDUP_REMOVED lines=10> */
.L_x_96:
[----:B------:R-:W-:Y:S05]  /*3d00*/  BSYNC B1 ;  /* 0x0000000000017941 */ /* 0x000fea0003800000 */
.L_x_95:
        /* <DEDUP_REMOVED lines=10> */
.L_x_98:
[----:B------:R-:W-:Y:S05]  /*3db0*/  BSYNC B1 ;  /* 0x0000000000017941 */ /* 0x000fea0003800000 */
.L_x_97:
        /* <DEDUP_REMOVED lines=9> */
.L_x_100:
[----:B------:R-:W-:Y:S05]  /*3e50*/  BSYNC B1 ;  /* 0x0000000000017941 */ /* 0x000fea0003800000 */
.L_x_99:
        /* <DEDUP_REMOVED lines=9> */
.L_x_102:
[----:B------:R-:W-:Y:S05]  /*3ef0*/  BSYNC B1 ;  /* 0x0000000000017941 */ /* 0x000fea0003800000 */
.L_x_101:
        /* <DEDUP_REMOVED lines=10> */
.L_x_104:
[----:B------:R-:W-:Y:S05]  /*3fa0*/  BSYNC B1 ;  /* 0x0000000000017941 */ /* 0x000fea0003800000 */
.L_x_103:
        /* <DEDUP_REMOVED lines=10> */
.L_x_106:
[----:B------:R-:W-:Y:S05]  /*4050*/  BSYNC B1 ;  /* 0x0000000000017941 */ /* 0x000fea0003800000 */
.L_x_105:
        /* <DEDUP_REMOVED lines=9> */
.L_x_108:
[----:B------:R-:W-:Y:S05]  /*40f0*/  BSYNC B1 ;  /* 0x0000000000017941 */ /* 0x000fea0003800000 */
.L_x_107:
        /* <DEDUP_REMOVED lines=9> */
.L_x_110:
[----:B------:R-:W-:Y:S05]  /*4190*/  BSYNC B1 ;  /* 0x0000000000017941 */ /* 0x000fea0003800000 */
.L_x_109:
        /* <DEDUP_REMOVED lines=10> */
.L_x_112:
[----:B------:R-:W-:Y:S05]  /*4240*/  BSYNC B1 ;  /* 0x0000000000017941 */ /* 0x000fea0003800000 */
.L_x_111:
        /* <DEDUP_REMOVED lines=10> */
.L_x_114:
[----:B------:R-:W-:Y:S05]  /*42f0*/  BSYNC B1 ;  /* 0x0000000000017941 */ /* 0x000fea0003800000 */
.L_x_113:
        /* <DEDUP_REMOVED lines=9> */
.L_x_116:
[----:B------:R-:W-:Y:S05]  /*4390*/  BSYNC B1 ;  /* 0x0000000000017941 */ /* 0x000fea0003800000 */
.L_x_115:
        /* <DEDUP_REMOVED lines=9> */
.L_x_118:
[----:B------:R-:W-:Y:S05]  /*4430*/  BSYNC B1 ;  /* 0x0000000000017941 */ /* 0x000fea0003800000 */
.L_x_117:
        /* <DEDUP_REMOVED lines=10> */
.L_x_120:
[----:B------:R-:W-:Y:S05]  /*44e0*/  BSYNC B1 ;  /* 0x0000000000017941 */ /* 0x000fea0003800000 */
.L_x_119:
        /* <DEDUP_REMOVED lines=10> */
.L_x_122:
[----:B------:R-:W-:Y:S05]  /*4590*/  BSYNC B1 ;  /* 0x0000000000017941 */ /* 0x000fea0003800000 */
.L_x_121:
        /* <DEDUP_REMOVED lines=9> */
.L_x_124:
[----:B------:R-:W-:Y:S05]  /*4630*/  BSYNC B1 ;  /* 0x0000000000017941 */ /* 0x000fea0003800000 */
.L_x_123:
        /* <DEDUP_REMOVED lines=9> */
.L_x_126:
[----:B------:R-:W-:Y:S05]  /*46d0*/  BSYNC B1 ;  /* 0x0000000000017941 */ /* 0x000fea0003800000 */
.L_x_125:
        /* <DEDUP_REMOVED lines=10> */
.L_x_128:
[----:B------:R-:W-:Y:S05]  /*4780*/  BSYNC B1 ;  /* 0x0000000000017941 */ /* 0x000fea0003800000 */
.L_x_127:
        /* <DEDUP_REMOVED lines=10> */
.L_x_130:
[----:B------:R-:W-:Y:S05]  /*4830*/  BSYNC B1 ;  /* 0x0000000000017941 */ /* 0x000fea0003800000 */
.L_x_129:
        /* <DEDUP_REMOVED lines=9> */
.L_x_132:
[----:B------:R-:W-:Y:S05]  /*48d0*/  BSYNC B1 ;  /* 0x0000000000017941 */ /* 0x000fea0003800000 */
.L_x_131:
        /* <DEDUP_REMOVED lines=9> */
.L_x_134:
[----:B------:R-:W-:Y:S05]  /*4970*/  BSYNC B1 ;  /* 0x0000000000017941 */ /* 0x000fea0003800000 */
.L_x_133:
        /* <DEDUP_REMOVED lines=10> */
.L_x_136:
[----:B------:R-:W-:Y:S05]  /*4a20*/  BSYNC B1 ;  /* 0x0000000000017941 */ /* 0x000fea0003800000 */
.L_x_135:
        /* <DEDUP_REMOVED lines=10> */
.L_x_138:
[----:B------:R-:W-:Y:S05]  /*4ad0*/  BSYNC B1 ;  /* 0x0000000000017941 */ /* 0x000fea0003800000 */
.L_x_137:
        /* <DEDUP_REMOVED lines=9> */
.L_x_140:
[----:B------:R-:W-:Y:S05]  /*4b70*/  BSYNC B1 ;  /* 0x0000000000017941 */ /* 0x000fea0003800000 */
.L_x_139:
        /* <DEDUP_REMOVED lines=9> */
.L_x_142:
[----:B------:R-:W-:Y:S05]  /*4c10*/  BSYNC B1 ;  /* 0x0000000000017941 */ /* 0x000fea0003800000 */
.L_x_141:
        /* <DEDUP_REMOVED lines=10> */
.L_x_144:
[----:B------:R-:W-:Y:S05]  /*4cc0*/  BSYNC B1 ;  /* 0x0000000000017941 */ /* 0x000fea0003800000 */
.L_x_143:
        /* <DEDUP_REMOVED lines=10> */
.L_x_146:
[----:B------:R-:W-:Y:S05]  /*4d70*/  BSYNC B1 ;  /* 0x0000000000017941 */ /* 0x000fea0003800000 */
.L_x_145:
        /* <DEDUP_REMOVED lines=9> */
.L_x_148:
[----:B------:R-:W-:Y:S05]  /*4e10*/  BSYNC B1 ;  /* 0x0000000000017941 */ /* 0x000fea0003800000 */
.L_x_147:
        /* <DEDUP_REMOVED lines=9> */
.L_x_150:
[----:B------:R-:W-:Y:S05]  /*4eb0*/  BSYNC B1 ;  /* 0x0000000000017941 */ /* 0x000fea0003800000 */
.L_x_149:
        /* <DEDUP_REMOVED lines=10> */
.L_x_152:
[----:B------:R-:W-:Y:S05]  /*4f60*/  BSYNC B1 ;  /* 0x0000000000017941 */ /* 0x000fea0003800000 */
.L_x_151:
        /* <DEDUP_REMOVED lines=10> */
.L_x_154:
[----:B------:R-:W-:Y:S05]  /*5010*/  BSYNC B1 ;  /* 0x0000000000017941 */ /* 0x000fea0003800000 */
.L_x_153:
        /* <DEDUP_REMOVED lines=9> */
.L_x_156:
[----:B------:R-:W-:Y:S05]  /*50b0*/  BSYNC B1 ;  /* 0x0000000000017941 */ /* 0x000fea0003800000 */
.L_x_155:
        /* <DEDUP_REMOVED lines=9> */
.L_x_158:
[----:B------:R-:W-:Y:S05]  /*5150*/  BSYNC B1 ;  /* 0x0000000000017941 */ /* 0x000fea0003800000 */
.L_x_157:
        /* <DEDUP_REMOVED lines=10> */
.L_x_160:
[----:B------:R-:W-:Y:S05]  /*5200*/  BSYNC B1 ;  /* 0x0000000000017941 */ /* 0x000fea0003800000 */
.L_x_159:
        /* <DEDUP_REMOVED lines=10> */
.L_x_162:
[----:B------:R-:W-:Y:S05]  /*52b0*/  BSYNC B1 ;  /* 0x0000000000017941 */ /* 0x000fea0003800000 */
.L_x_161:
        /* <DEDUP_REMOVED lines=9> */
.L_x_164:
[----:B------:R-:W-:Y:S05]  /*5350*/  BSYNC B1 ;  /* 0x0000000000017941 */ /* 0x000fea0003800000 */
.L_x_163:
        /* <DEDUP_REMOVED lines=9> */
.L_x_166:
[----:B------:R-:W-:Y:S05]  /*53f0*/  BSYNC B1 ;  /* 0x0000000000017941 */ /* 0x000fea0003800000 */
.L_x_165:
        /* <DEDUP_REMOVED lines=10> */
.L_x_168:
[----:B------:R-:W-:Y:S05]  /*54a0*/  BSYNC B1 ;  /* 0x0000000000017941 */ /* 0x000fea0003800000 */
.L_x_167:
        /* <DEDUP_REMOVED lines=10> */
.L_x_170:
[----:B------:R-:W-:Y:S05]  /*5550*/  BSYNC B1 ;  /* 0x0000000000017941 */ /* 0x000fea0003800000 */
.L_x_169:
        /* <DEDUP_REMOVED lines=9> */
.L_x_172:
[----:B------:R-:W-:Y:S05]  /*55f0*/  BSYNC B1 ;  /* 0x0000000000017941 */ /* 0x000fea0003800000 */
.L_x_171:
        /* <DEDUP_REMOVED lines=9> */
.L_x_174:
[----:B------:R-:W-:Y:S05]  /*5690*/  BSYNC B1 ;  /* 0x0000000000017941 */ /* 0x000fea0003800000 */
.L_x_173:
        /* <DEDUP_REMOVED lines=10> */
.L_x_176:
[----:B------:R-:W-:Y:S05]  /*5740*/  BSYNC B1 ;  /* 0x0000000000017941 */ /* 0x000fea0003800000 */
.L_x_175:
        /* <DEDUP_REMOVED lines=10> */
.L_x_178:
[----:B------:R-:W-:Y:S05]  /*57f0*/  BSYNC B1 ;  /* 0x0000000000017941 */ /* 0x000fea0003800000 */
.L_x_177:
        /* <DEDUP_REMOVED lines=9> */
.L_x_180:
[----:B------:R-:W-:Y:S05]  /*5890*/  BSYNC B1 ;  /* 0x0000000000017941 */ /* 0x000fea0003800000 */
.L_x_179:
        /* <DEDUP_REMOVED lines=9> */
.L_x_182:
[----:B------:R-:W-:Y:S05]  /*5930*/  BSYNC B1 ;  /* 0x0000000000017941 */ /* 0x000fea0003800000 */
.L_x_181:
        /* <DEDUP_REMOVED lines=10> */
.L_x_184:
[----:B------:R-:W-:Y:S05]  /*59e0*/  BSYNC B1 ;  /* 0x0000000000017941 */ /* 0x000fea0003800000 */
.L_x_183:
        /* <DEDUP_REMOVED lines=10> */
.L_x_186:
[----:B------:R-:W-:Y:S05]  /*5a90*/  BSYNC B1 ;  /* 0x0000000000017941 */ /* 0x000fea0003800000 */
.L_x_185:
        /* <DEDUP_REMOVED lines=9> */
.L_x_188:
[----:B------:R-:W-:Y:S05]  /*5b30*/  BSYNC B1 ;  /* 0x0000000000017941 */ /* 0x000fea0003800000 */
.L_x_187:
        /* <DEDUP_REMOVED lines=9> */
.L_x_190:
[----:B------:R-:W-:Y:S05]  /*5bd0*/  BSYNC B1 ;  /* 0x0000000000017941 */ /* 0x000fea0003800000 */
.L_x_189:
        /* <DEDUP_REMOVED lines=10> */
.L_x_192:
[----:B------:R-:W-:Y:S05]  /*5c80*/  BSYNC B1 ;  /* 0x0000000000017941 */ /* 0x000fea0003800000 */
.L_x_191:
        /* <DEDUP_REMOVED lines=10> */
.L_x_194:
[----:B------:R-:W-:Y:S05]  /*5d30*/  BSYNC B1 ;  /* 0x0000000000017941 */ /* 0x000fea0003800000 */
.L_x_193:
        /* <DEDUP_REMOVED lines=9> */
.L_x_196:
[----:B------:R-:W-:Y:S05]  /*5dd0*/  BSYNC B1 ;  /* 0x0000000000017941 */ /* 0x000fea0003800000 */
.L_x_195:
        /* <DEDUP_REMOVED lines=9> */
.L_x_198:
[----:B------:R-:W-:Y:S05]  /*5e70*/  BSYNC B1 ;  /* 0x0000000000017941 */ /* 0x000fea0003800000 */
.L_x_197:
        /* <DEDUP_REMOVED lines=10> */
.L_x_200:
[----:B------:R-:W-:Y:S05]  /*5f20*/  BSYNC B1 ;  /* 0x0000000000017941 */ /* 0x000fea0003800000 */
.L_x_199:
        /* <DEDUP_REMOVED lines=10> */
.L_x_202:
[----:B------:R-:W-:Y:S05]  /*5fd0*/  BSYNC B1 ;  /* 0x0000000000017941 */ /* 0x000fea0003800000 */
.L_x_201:
        /* <DEDUP_REMOVED lines=9> */
.L_x_204:
[----:B------:R-:W-:Y:S05]  /*6070*/  BSYNC B1 ;  /* 0x0000000000017941 */ /* 0x000fea0003800000 */
.L_x_203:
        /* <DEDUP_REMOVED lines=9> */
.L_x_206:
[----:B------:R-:W-:Y:S05]  /*6110*/  BSYNC B1 ;  /* 0x0000000000017941 */ /* 0x000fea0003800000 */
.L_x_205:
        /* <DEDUP_REMOVED lines=10> */
.L_x_208:
[----:B------:R-:W-:Y:S05]  /*61c0*/  BSYNC B1 ;  /* 0x0000000000017941 */ /* 0x000fea0003800000 */
.L_x_207:
        /* <DEDUP_REMOVED lines=10> */
.L_x_210:
[----:B------:R-:W-:Y:S05]  /*6270*/  BSYNC B1 ;  /* 0x0000000000017941 */ /* 0x000fea0003800000 */
.L_x_209:
        /* <DEDUP_REMOVED lines=9> */
.L_x_212:
[----:B------:R-:W-:Y:S05]  /*6310*/  BSYNC B1 ;  /* 0x0000000000017941 */ /* 0x000fea0003800000 */
.L_x_211:
        /* <DEDUP_REMOVED lines=9> */
.L_x_214:
[----:B------:R-:W-:Y:S05]  /*63b0*/  BSYNC B1 ;  /* 0x0000000000017941 */ /* 0x000fea0003800000 */
.L_x_213:
        /* <DEDUP_REMOVED lines=10> */
.L_x_216:
[----:B------:R-:W-:Y:S05]  /*6460*/  BSYNC B1 ;  /* 0x0000000000017941 */ /* 0x000fea0003800000 */
.L_x_215:
        /* <DEDUP_REMOVED lines=10> */
.L_x_218:
[----:B------:R-:W-:Y:S05]  /*6510*/  BSYNC B1 ;  /* 0x0000000000017941 */ /* 0x000fea0003800000 */
.L_x_217:
        /* <DEDUP_REMOVED lines=9> */
.L_x_220:
[----:B------:R-:W-:Y:S05]  /*65b0*/  BSYNC B1 ;  /* 0x0000000000017941 */ /* 0x000fea0003800000 */
.L_x_219:
        /* <DEDUP_REMOVED lines=9> */
.L_x_222:
[----:B------:R-:W-:Y:S05]  /*6650*/  BSYNC B1 ;  /* 0x0000000000017941 */ /* 0x000fea0003800000 */
.L_x_221:
        /* <DEDUP_REMOVED lines=10> */
.L_x_224:
[----:B------:R-:W-:Y:S05]  /*6700*/  BSYNC B1 ;  /* 0x0000000000017941 */ /* 0x000fea0003800000 */
.L_x_223:
        /* <DEDUP_REMOVED lines=10> */
.L_x_226:
[----:B------:R-:W-:Y:S05]  /*67b0*/  BSYNC B1 ;  /* 0x0000000000017941 */ /* 0x000fea0003800000 */
.L_x_225:
        /* <DEDUP_REMOVED lines=9> */
.L_x_228:
[----:B------:R-:W-:Y:S05]  /*6850*/  BSYNC B1 ;  /* 0x0000000000017941 */ /* 0x000fea0003800000 */
.L_x_227:
        /* <DEDUP_REMOVED lines=9> */
.L_x_230:
[----:B------:R-:W-:Y:S05]  /*68f0*/  BSYNC B1 ;  /* 0x0000000000017941 */ /* 0x000fea0003800000 */
.L_x_229:
        /* <DEDUP_REMOVED lines=10> */
.L_x_232:
[----:B------:R-:W-:Y:S05]  /*69a0*/  BSYNC B1 ;  /* 0x0000000000017941 */ /* 0x000fea0003800000 */
.L_x_231:
        /* <DEDUP_REMOVED lines=10> */
.L_x_234:
[----:B------:R-:W-:Y:S05]  /*6a50*/  BSYNC B1 ;  /* 0x0000000000017941 */ /* 0x000fea0003800000 */
.L_x_233:
        /* <DEDUP_REMOVED lines=9> */
.L_x_236:
[----:B------:R-:W-:Y:S05]  /*6af0*/  BSYNC B1 ;  /* 0x0000000000017941 */ /* 0x000fea0003800000 */
.L_x_235:
        /* <DEDUP_REMOVED lines=9> */
.L_x_238:
[----:B------:R-:W-:Y:S05]  /*6b90*/  BSYNC B1 ;  /* 0x0000000000017941 */ /* 0x000fea0003800000 */
.L_x_237:
        /* <DEDUP_REMOVED lines=10> */
.L_x_240:
[----:B------:R-:W-:Y:S05]  /*6c40*/  BSYNC B1 ;  /* 0x0000000000017941 */ /* 0x000fea0003800000 */
.L_x_239:
        /* <DEDUP_REMOVED lines=10> */
.L_x_242:
[----:B------:R-:W-:Y:S05]  /*6cf0*/  BSYNC B1 ;  /* 0x0000000000017941 */ /* 0x000fea0003800000 */
.L_x_241:
        /* <DEDUP_REMOVED lines=9> */
.L_x_244:
[----:B------:R-:W-:Y:S05]  /*6d90*/  BSYNC B1 ;  /* 0x0000000000017941 */ /* 0x000fea0003800000 */
.L_x_243:
        /* <DEDUP_REMOVED lines=9> */
.L_x_246:
[----:B------:R-:W-:Y:S05]  /*6e30*/  BSYNC B1 ;  /* 0x0000000000017941 */ /* 0x000fea0003800000 */
.L_x_245:
        /* <DEDUP_REMOVED lines=10> */
.L_x_248:
[----:B------:R-:W-:Y:S05]  /*6ee0*/  BSYNC B1 ;  /* 0x0000000000017941 */ /* 0x000fea0003800000 */
.L_x_247:
        /* <DEDUP_REMOVED lines=10> */
.L_x_250:
[----:B------:R-:W-:Y:S05]  /*6f90*/  BSYNC B1 ;  /* 0x0000000000017941 */ /* 0x000fea0003800000 */
.L_x_249:
        /* <DEDUP_REMOVED lines=9> */
.L_x_252:
[----:B------:R-:W-:Y:S05]  /*7030*/  BSYNC B1 ;  /* 0x0000000000017941 */ /* 0x000fea0003800000 */
.L_x_251:
[----:B0----5:R-:W-:Y:S01]  /*7040*/  IMAD.U32 R0, R19, 0x10000, RZ ;  /* 0x0001000013007824 */ /* 0x021fe200078e00ff */
[----:B------:R-:W-:Y:S01]  /*7050*/  ISETP.GT.AND P0, PT, R3, 0x8, P0 ;  /* 0x000000080300780c */ /* 0x000fe20000704270 */
[----:B-1--4-:R-:W-:Y:S01]  /*7060*/  @P1 IMAD.MOV.U32 R6, RZ, RZ, R10 ;  /* 0x000000ffff061224 */ /* 0x012fe200078e000a */
[----:B------:R-:W-:Y:S01]  /*7070*/  BSSY B1, `(.L_x_253) ;  /* 0x0000009000017945 */ /* 0x000fe20003800000 */
[----:B------:R-:W-:-:S04]  /*7080*/  FMUL R7, R0, R137 ;  /* 0x0000008900077220 */ /* 0x000fc80000400000 */
[----:B------:R-:W-:-:S05]  /*7090*/  FFMA R7, R38, R136, R7 ;  /* 0x0000008826077223 */ /* 0x000fca0000000007 */
[----:B------:R-:W-:-:S04]  /*70a0*/  F2FP.BF16.F32.PACK_AB R7, RZ, R7 ;  /* 0x00000007ff07723e */ /* 0x000fc800000010ff */
[----:B------:R-:W-:Y:S01]  /*70b0*/  PRMT R0, R7, 0x7610, R0 ;  /* 0x0000761007007816 */ /* 0x000fe20000000000 */
[----:B------:R-:W-:-:S05]  /*70c0*/  @P1 IMAD.MOV.U32 R7, RZ, RZ, R11 ;  /* 0x000000ffff071224 */ /* 0x000fca00078e000b */
[----:B------:R0:W-:Y:S01]  /*70d0*/  @P1 STG.E.U16 desc[UR36][R6.64+0x1b0], R0 ;  /* 0x0001b00006001986 */ /* 0x0001e2000c101524 */
[----:B------:R-:W-:Y:S05]  /*70e0*/  @!P0 BRA `(.L_x_254) ;  /* 0x0000000000048947 */ /* 0x000fea0003800000 */
[----:B------:R1:W5:Y:S02]  /*70f0*/  LDG.E.LTC128B.U16 R19, desc[UR36][R4.64+0x1b2] ;  /* 0x0001b22404137981 */ /* 0x000364000c1e1520 */
.L_x_254:
[----:B------:R-:W-:Y:S05]  /*7100*/  BSYNC B1 ;  /* 0x0000000000017941 */ /* 0x000fea0003800000 */
.L_x_253:
[----:B------:R-:W-:Y:S05]  /*7110*/  @!P0 BRA `(.L_x_255) ;  /* 0x0000002400d08947 */ /* 0x000fea0003800000 */
[----:B0----5:R-:W-:-:S04]  /*7120*/  IMAD.U32 R0, R19, 0x10000, RZ ;  /* 0x0001000013007824 */ /* 0x021fc800078e00ff */
[----:B------:R-:W-:-:S04]  /*7130*/  FMUL R0, R0, R137 ;  /* 0x0000008900007220 */ /* 0x000fc80000400000 */
[----:B------:R-:W-:-:S05]  /*7140*/  FFMA R0, R39, R136, R0 ;  /* 0x0000008827007223 */ /* 0x000fca0000000000 */
[----:B------:R-:W-:-:S05]  /*7150*/  F2FP.BF16.F32.PACK_AB R0, RZ, R0 ;  /* 0x00000000ff00723e */ /* 0x000fca00000010ff */
[----:B------:R4:W-:Y:S01]  /*7160*/  STG.E.U16 desc[UR36][R10.64+0x1b2], R0 ;  /* 0x0001b2000a007986 */ /* 0x0009e2000c101524 */
[----:B------:R-:W-:Y:S05]  /*7170*/  BRA `(.L_x_255) ;  /* 0x0000002400b87947 */ /* 0x000fea0003800000 */
.L_x_34:
[----:B------:R-:W-:Y:S01]  /*7180*/  ULDC.64 UR4, c[0x0][0x5c0] ;  /* 0x0001700000047ab9 */ /* 0x000fe20000000a00 */
[----:B------:R-:W-:Y:S01]  /*7190*/  ISETP.GT.AND P3, PT, R0, 0x1, PT ;  /* 0x000000010000780c */ /* 0x000fe20003f64270 */
[-C--:B------:R-:W-:Y:S01]  /*71a0*/  FMUL R120, R120, R136.reuse ;  /* 0x0000008878787220 */ /* 0x080fe20000400000 */
[----:B------:R-:W-:Y:S01]  /*71b0*/  LEA R8, P0, R6, UR4, 0x1 ;  /* 0x0000000406087c11 */ /* 0x000fe2000f8008ff */
[-C--:B------:R-:W-:Y:S01]  /*71c0*/  FMUL R121, R121, R136.reuse ;  /* 0x0000008879797220 */ /* 0x080fe20000400000 */
[----:B------:R-:W-:Y:S01]  /*71d0*/  SHF.L.U64.HI R5, R4, 0x4, R5 ;  /* 0x0000000404057819 */ /* 0x000fe20000010205 */
[-C--:B------:R-:W-:Y:S01]  /*71e0*/  FMUL R122, R122, R136.reuse ;  /* 0x000000887a7a7220 */ /* 0x080fe20000400000 */
[----:B------:R-:W-:Y:S01]  /*71f0*/  LEA.HI.X R9, R6, UR5, R9, 0x1, P0 ;  /* 0x0000000506097c11 */ /* 0x000fe200080f0c09 */
[-C--:B------:R-:W-:Y:S01]  /*7200*/  FMUL R123, R123, R136.reuse ;  /* 0x000000887b7b7220 */ /* 0x080fe20000400000 */
[----:B------:R-:W-:Y:S01]  /*7210*/  ISETP.GT.AND P0, PT, R3, RZ, P3 ;  /* 0x000000ff0300720c */ /* 0x000fe20001f04270 */
[----:B------:R-:W-:Y:S01]  /*7220*/  FMUL R124, R124, R136 ;  /* 0x000000887c7c7220 */ /* 0x000fe20000400000 */
[----:B------:R-:W-:Y:S01]  /*7230*/  F2FP.BF16.F32.PACK_AB R120, RZ, R120 ;  /* 0x00000078ff78723e */ /* 0x000fe200000010ff */
[-C--:B------:R-:W-:Y:S01]  /*7240*/  FMUL R125, R125, R136.reuse ;  /* 0x000000887d7d7220 */ /* 0x080fe20000400000 */
[----:B------:R-:W-:Y:S01]  /*7250*/  F2FP.BF16.F32.PACK_AB R121, RZ, R121 ;  /* 0x00000079ff79723e */ /* 0x000fe200000010ff */
[----:B------:R-:W-:Y:S01]  /*7260*/  FMUL R126, R126, R136 ;  /* 0x000000887e7e7220 */ /* 0x000fe20000400000 */
[----:B------:R-:W-:Y:S01]  /*7270*/  LEA R4, P4, R4, R8, 0x4 ;  /* 0x0000000804047211 */ /* 0x000fe200078820ff */
[----:B------:R-:W-:Y:S01]  /*7280*/  @P2 STG.E.U16 desc[UR36][R8.64], R120 ;  /* 0x0000007808002986 */ /* 0x000fe2000c101524 */
[----:B------:R-:W-:Y:S01]  /*7290*/  ISETP.GT.AND P2, PT, R0, 0x8, PT ;  /* 0x000000080000780c */ /* 0x000fe20003f44270 */
[----:B------:R-:W-:Y:S01]  /*72a0*/  FMUL R127, R127, R136 ;  /* 0x000000887f7f7220 */ /* 0x000fe20000400000 */
[----:B------:R-:W-:Y:S01]  /*72b0*/  ISETP.GT.AND P1, PT, R3, 0x8, P1 ;  /* 0x000000080300780c */ /* 0x000fe20000f24270 */
[--C-:B------:R-:W-:Y:S01]  /*72c0*/  IMAD.X R5, R5, 0x1, R9.reuse, P4 ;  /* 0x0000000105057824 */ /* 0x100fe200020e0609 */
[C---:B------:R-:W-:Y:S01]  /*72d0*/  ISETP.GT.AND P5, PT, R3.reuse, RZ, P2 ;  /* 0x000000ff0300720c */ /* 0x040fe200017a4270 */
[--C-:B------:R-:W-:Y:S01]  /*72e0*/  @P0 IMAD.MOV.U32 R6, RZ, RZ, R8.reuse ;  /* 0x000000ffff060224 */ /* 0x100fe200078e0008 */
[----:B------:R-:W-:Y:S01]  /*72f0*/  ISETP.GT.AND P3, PT, R3, 0x8, P3 ;  /* 0x000000080300780c */ /* 0x000fe20001f64270 */
[--C-:B------:R-:W-:Y:S01]  /*7300*/  @P0 IMAD.MOV.U32 R7, RZ, RZ, R9.reuse ;  /* 0x000000ffff070224 */ /* 0x100fe200078e0009 */
[----:B------:R-:W-:Y:S01]  /*7310*/  F2FP.BF16.F32.PACK_AB R122, RZ, R122 ;  /* 0x0000007aff7a723e */ /* 0x000fe200000010ff */
[-C--:B------:R-:W-:Y:S01]  /*7320*/  FMUL R128, R128, R136.reuse ;  /* 0x0000008880807220 */ /* 0x080fe20000400000 */
[----:B------:R-:W-:Y:S01]  /*7330*/  F2FP.BF16.F32.PACK_AB R123, RZ, R123 ;  /* 0x0000007bff7b723e */ /* 0x000fe200000010ff */
[-C--:B------:R-:W-:Y:S01]  /*7340*/  FMUL R129, R129, R136.reuse ;  /* 0x0000008881817220 */ /* 0x080fe20000400000 */
[----:B------:R1:W-:Y:S01]  /*7350*/  @P0 STG.E.U16 desc[UR36][R6.64+0x2], R121 ;  /* 0x0000027906000986 */ /* 0x0003e2000c101524 */
[----:B------:R-:W-:Y:S01]  /*7360*/  ISETP.GT.AND P0, PT, R0, 0x9, PT ;  /* 0x000000090000780c */ /* 0x000fe20003f04270 */
[----:B------:R-:W-:Y:S01]  /*7370*/  FMUL R130, R130, R136 ;  /* 0x0000008882827220 */ /* 0x000fe20000400000 */
[----:B------:R-:W-:Y:S01]  /*7380*/  F2FP.BF16.F32.PACK_AB R124, RZ, R124 ;  /* 0x0000007cff7c723e */ /* 0x000fe200000010ff */
[----:B------:R-:W-:Y:S01]  /*7390*/  @P1 STG.E.U16 desc[UR36][R4.64], R122 ;  /* 0x0000007a04001986 */ /* 0x000fe2000c101524 */
[----:B------:R-:W-:Y:S01]  /*73a0*/  ISETP.GT.AND P4, PT, R3, RZ, P0 ;  /* 0x000000ff0300720c */ /* 0x000fe20000784270 */
[-C--:B------:R-:W-:Y:S01]  /*73b0*/  FMUL R131, R131, R136.reuse ;  /* 0x0000008883837220 */ /* 0x080fe20000400000 */
[----:B------:R-:W-:Y:S01]  /*73c0*/  ISETP.GT.AND P1, PT, R0, 0x10, PT ;  /* 0x000000100000780c */ /* 0x000fe20003f24270 */
[----:B------:R-:W-:Y:S01]  /*73d0*/  @P3 STG.E.U16 desc[UR36][R4.64+0x2], R123 ;  /* 0x0000027b04003986 */ /* 0x000fe2000c101524 */
[----:B------:R-:W-:Y:S01]  /*73e0*/  F2FP.BF16.F32.PACK_AB R125, RZ, R125 ;  /* 0x0000007dff7d723e */ /* 0x000fe200000010ff */
[-C--:B------:R-:W-:Y:S01]  /*73f0*/  FMUL R132, R132, R136.reuse ;  /* 0x0000008884847220 */ /* 0x080fe20000400000 */
[C---:B------:R-:W-:Y:S01]  /*7400*/  ISETP.GT.AND P2, PT, R3.reuse, 0x8, P2 ;  /* 0x000000080300780c */ /* 0x040fe20001744270 */
[--C-:B-1----:R-:W-:Y:S01]  /*7410*/  @P5 IMAD.MOV.U32 R6, RZ, RZ, R8.reuse ;  /* 0x000000ffff065224 */ /* 0x102fe200078e0008 */
[----:B------:R-:W-:Y:S01]  /*7420*/  ISETP.GT.AND P3, PT, R3, 0x8, P0 ;  /* 0x000000080300780c */ /* 0x000fe20000764270 */
[--C-:B------:R-:W-:Y:S01]  /*7430*/  @P5 IMAD.MOV.U32 R7, RZ, RZ, R9.reuse ;  /* 0x000000ffff075224 */ /* 0x100fe200078e0009 */
[----:B------:R-:W-:Y:S01]  /*7440*/  ISETP.GT.AND P0, PT, R0, 0x11, PT ;  /* 0x000000110000780c */ /* 0x000fe20003f04270 */
[----:B------:R-:W-:Y:S01]  /*7450*/  FMUL R133, R133, R136 ;  /* 0x0000008885857220 */ /* 0x000fe20000400000 */
[----:B------:R-:W-:Y:S01]  /*7460*/  F2FP.BF16.F32.PACK_AB R126, RZ, R126 ;  /* 0x0000007eff7e723e */ /* 0x000fe200000010ff */
[-C--:B------:R-:W-:Y:S01]  /*7470*/  FMUL R134, R134, R136.reuse ;  /* 0x0000008886867220 */ /* 0x080fe20000400000 */
[----:B------:R1:W-:Y:S01]  /*7480*/  @P5 STG.E.U16 desc[UR36][R6.64+0x10], R124 ;  /* 0x0000107c06005986 */ /* 0x0003e2000c101524 */
[----:B------:R-:W-:Y:S01]  /*7490*/  ISETP.GT.AND P5, PT, R3, RZ, P1 ;  /* 0x000000ff0300720c */ /* 0x000fe20000fa4270 */
[-C--:B------:R-:W-:Y:S01]  /*74a0*/  FMUL R135, R135, R136.reuse ;  /* 0x0000008887877220 */ /* 0x080fe20000400000 */
[----:B------:R-:W-:Y:S01]  /*74b0*/  F2FP.BF16.F32.PACK_AB R127, RZ, R127 ;  /* 0x0000007fff7f723e */ /* 0x000fe200000010ff */
[----:B------:R-:W-:Y:S01]  /*74c0*/  FMUL R104, R104, R136 ;  /* 0x0000008868687220 */ /* 0x000fe20000400000 */
[----:B------:R-:W-:Y:S01]  /*74d0*/  F2FP.BF16.F32.PACK_AB R128, RZ, R128 ;  /* 0x00000080ff80723e */ /* 0x000fe200000010ff */
[-C--:B------:R-:W-:Y:S01]  /*74e0*/  FMUL R105, R105, R136.reuse ;  /* 0x0000008869697220 */ /* 0x080fe20000400000 */
[----:B------:R-:W-:Y:S01]  /*74f0*/  F2FP.BF16.F32.PACK_AB R129, RZ, R129 ;  /* 0x00000081ff81723e */ /* 0x000fe200000010ff */
[-C--:B------:R-:W-:Y:S01]  /*7500*/  FMUL R106, R106, R136.reuse ;  /* 0x000000886a6a7220 */ /* 0x080fe20000400000 */
[----:B------:R-:W-:Y:S01]  /*7510*/  ISETP.GT.AND P1, PT, R3, 0x8, P1 ;  /* 0x000000080300780c */ /* 0x000fe20000f24270 */
[----:B------:R-:W-:Y:S01]  /*7520*/  FMUL R107, R107, R136 ;  /* 0x000000886b6b7220 */ /* 0x000fe20000400000 */
[----:B------:R-:W-:Y:S01]  /*7530*/  F2FP.BF16.F32.PACK_AB R130, RZ, R130 ;  /* 0x00000082ff82723e */ /* 0x000fe200000010ff */
[--C-:B-1----:R-:W-:Y:S01]  /*7540*/  @P4 IMAD.MOV.U32 R6, RZ, RZ, R8.reuse ;  /* 0x000000ffff064224 */ /* 0x102fe200078e0008 */
[----:B------:R-:W-:Y:S01]  /*7550*/  F2FP.BF16.F32.PACK_AB R131, RZ, R131 ;  /* 0x00000083ff83723e */ /* 0x000fe200000010ff */
[--C-:B------:R-:W-:Y:S01]  /*7560*/  @P4 IMAD.MOV.U32 R7, RZ, RZ, R9.reuse ;  /* 0x000000ffff074224 */ /* 0x100fe200078e0009 */
[----:B------:R-:W-:Y:S01]  /*7570*/  F2FP.BF16.F32.PACK_AB R132, RZ, R132 ;  /* 0x00000084ff84723e */ /* 0x000fe200000010ff */
[-C--:B------:R-:W-:Y:S01]  /*7580*/  FMUL R108, R108, R136.reuse ;  /* 0x000000886c6c7220 */ /* 0x080fe20000400000 */
[----:B------:R-:W-:Y:S01]  /*7590*/  F2FP.BF16.F32.PACK_AB R133, RZ, R133 ;  /* 0x00000085ff85723e */ /* 0x000fe200000010ff */
[-C--:B------:R-:W-:Y:S01]  /*75a0*/  FMUL R109, R109, R136.reuse ;  /* 0x000000886d6d7220 */ /* 0x080fe20000400000 */
[----:B------:R1:W-:Y:S01]  /*75b0*/  @P4 STG.E.U16 desc[UR36][R6.64+0x12], R125 ;  /* 0x0000127d06004986 */ /* 0x0003e2000c101524 */
[----:B------:R-:W-:Y:S01]  /*75c0*/  ISETP.GT.AND P4, PT, R3, RZ, P0 ;  /* 0x000000ff0300720c */ /* 0x000fe20000784270 */
[----:B------:R-:W-:Y:S01]  /*75d0*/  FMUL R110, R110, R136 ;  /* 0x000000886e6e7220 */ /* 0x000fe20000400000 */
[----:B------:R-:W-:Y:S01]  /*75e0*/  F2FP.BF16.F32.PACK_AB R134, RZ, R134 ;  /* 0x00000086ff86723e */ /* 0x000fe200000010ff */
[----:B------:R-:W-:Y:S01]  /*75f0*/  @P2 STG.E.U16 desc[UR36][R4.64+0x10], R126 ;  /* 0x0000107e04002986 */ /* 0x000fe2000c101524 */
[----:B------:R-:W-:Y:S01]  /*7600*/  ISETP.GT.AND P2, PT, R0, 0x18, PT ;  /* 0x000000180000780c */ /* 0x000fe20003f44270 */
[-C--:B------:R-:W-:Y:S01]  /*7610*/  FMUL R111, R111, R136.reuse ;  /* 0x000000886f6f7220 */ /* 0x080fe20000400000 */
[----:B------:R-:W-:Y:S01]  /*7620*/  F2FP.BF16.F32.PACK_AB R135, RZ, R135 ;  /* 0x00000087ff87723e */ /* 0x000fe200000010ff */
[----:B------:R-:W-:Y:S01]  /*7630*/  @P3 STG.E.U16 desc[UR36][R4.64+0x12], R127 ;  /* 0x0000127f04003986 */ /* 0x000fe2000c101524 */
[----:B------:R-:W-:Y:S01]  /*7640*/  ISETP.GT.AND P3, PT, R3, 0x8, P0 ;  /* 0x000000080300780c */ /* 0x000fe20000764270 */
[----:B------:R-:W-:Y:S01]  /*7650*/  FMUL R112, R112, R136 ;  /* 0x0000008870707220 */ /* 0x000fe20000400000 */
[----:B------:R-:W-:Y:S01]  /*7660*/  ISETP.GT.AND P0, PT, R0, 0x19, PT ;  /* 0x000000190000780c */ /* 0x000fe20003f04270 */
[--C-:B-1----:R-:W-:Y:S01]  /*7670*/  @P5 IMAD.MOV.U32 R6, RZ, RZ, R8.reuse ;  /* 0x000000ffff065224 */ /* 0x102fe200078e0008 */
[----:B------:R-:W-:Y:S01]  /*7680*/  F2FP.BF16.F32.PACK_AB R104, RZ, R104 ;  /* 0x00000068ff68723e */ /* 0x000fe200000010ff */
[--C-:B------:R-:W-:Y:S01]  /*7690*/  @P5 IMAD.MOV.U32 R7, RZ, RZ, R9.reuse ;  /* 0x000000ffff075224 */ /* 0x100fe200078e0009 */
[----:B------:R-:W-:Y:S01]  /*76a0*/  F2FP.BF16.F32.PACK_AB R105, RZ, R105 ;  /* 0x00000069ff69723e */ /* 0x000fe200000010ff */
        /* <DEDUP_REMOVED lines=11> */
[----:B------:R-:W-:Y:S01]  /*7760*/  FMUL R118, R118, R136 ;  /* 0x0000008876767220 */ /* 0x000fe20000400000 */
[----:B------:R-:W-:Y:S01]  /*7770*/  F2FP.BF16.F32.PACK_AB R110, RZ, R110 ;  /* 0x0000006eff6e723e */ /* 0x000fe200000010ff */
[----:B------:R-:W-:Y:S01]  /*7780*/  FMUL R119, R119, R136 ;  /* 0x0000008877777220 */ /* 0x000fe20000400000 */
[----:B------:R-:W-:Y:S01]  /*7790*/  F2FP.BF16.F32.PACK_AB R111, RZ, R111 ;  /* 0x0000006fff6f723e */ /* 0x000fe200000010ff */
        /* <DEDUP_REMOVED lines=8> */
[C---:B------:R-:W-:Y:S01]  /*7820*/  ISETP.GT.AND P4, PT, R3.reuse, RZ, P0 ;  /* 0x000000ff0300720c */ /* 0x040fe20000784270 */
[-C--:B------:R-:W-:Y:S01]  /*7830*/  FMUL R90, R90, R136.reuse ;  /* 0x000000885a5a7220 */ /* 0x080fe20000400000 */
[----:B------:R-:W-:Y:S01]  /*7840*/  F2FP.BF16.F32.PACK_AB R115, RZ, R115 ;  /* 0x00000073ff73723e */ /* 0x000fe200000010ff */
[----:B------:R-:W-:Y:S01]  /*7850*/  @P1 STG.E.U16 desc[UR36][R4.64+0x20], R130 ;  /* 0x0000208204001986 */ /* 0x000fe2000c101524 */
[----:B------:R-:W-:Y:S01]  /*7860*/  ISETP.GT.AND P1, PT, R3, 0x8, P2 ;  /* 0x000000080300780c */ /* 0x000fe20001724270 */
[-C--:B------:R-:W-:Y:S01]  /*7870*/  FMUL R91, R91, R136.reuse ;  /* 0x000000885b5b7220 */ /* 0x080fe20000400000 */
[----:B------:R-:W-:Y:S01]  /*7880*/  ISETP.GT.AND P2, PT, R0, 0x20, PT ;  /* 0x000000200000780c */ /* 0x000fe20003f44270 */
        /* <DEDUP_REMOVED lines=232> */
[----:B-1----:R-:W-:Y:S01]  /*8710*/  @P5 IMAD.MOV.U32 R6, RZ, RZ, R8 ;  /* 0x000000ffff065224 */ /* 0x002fe200078e0008 */
[----:B------:R-:W-:Y:S01]  /*8720*/  F2FP.BF16.F32.PACK_AB R28, RZ, R28 ;  /* 0x0000001cff1c723e */ /* 0x000fe200000010ff */
[----:B------:R-:W-:Y:S01]  /*8730*/  @P5 IMAD.MOV.U32 R7, RZ, RZ, R9 ;  /* 0x000000ffff075224 */ /* 0x000fe200078e0009 */
[----:B------:R-:W-:Y:S01]  /*8740*/  F2FP.BF16.F32.PACK_AB R29, RZ, R29 ;  /* 0x0000001dff1d723e */ /* 0x000fe200000010ff */
[----:B------:R-:W-:Y:S01]  /*8750*/  FMUL R37, R37, R136 ;  /* 0x0000008825257220 */ /* 0x000fe20000400000 */
[----:B------:R-:W-:Y:S01]  /*8760*/  F2FP.BF16.F32.PACK_AB R30, RZ, R30 ;  /* 0x0000001eff1e723e */ /* 0x000fe200000010ff */
[-C--:B------:R-:W-:Y:S01]  /*8770*/  FMUL R38, R38, R136.reuse ;  /* 0x0000008826267220 */ /* 0x080fe20000400000 */
[----:B------:R1:W-:Y:S01]  /*8780*/  @P5 STG.E.U16 desc[UR36][R6.64+0x90], R92 ;  /* 0x0000905c06005986 */ /* 0x0003e2000c101524 */
[----:B------:R-:W-:Y:S01]  /*8790*/  ISETP.GT.AND P5, PT, R3, RZ, P2 ;  /* 0x000000ff0300720c */ /* 0x000fe200017a4270 */
[----:B------:R-:W-:Y:S01]  /*87a0*/  FMUL R39, R39, R136 ;  /* 0x0000008827277220 */ /* 0x000fe20000400000 */
[----:B------:R-:W-:-:S02]  /*87b0*/  F2FP.BF16.F32.PACK_AB R31, RZ, R31 ;  /* 0x0000001fff1f723e */ /* 0x000fc400000010ff */
[----:B------:R-:W-:Y:S02]  /*87c0*/  F2FP.BF16.F32.PACK_AB R32, RZ, R32 ;  /* 0x00000020ff20723e */ /* 0x000fe400000010ff */
[----:B------:R-:W-:Y:S02]  /*87d0*/  F2FP.BF16.F32.PACK_AB R33, RZ, R33 ;  /* 0x00000021ff21723e */ /* 0x000fe400000010ff */
[----:B------:R-:W-:Y:S02]  /*87e0*/  F2FP.BF16.F32.PACK_AB R34, RZ, R34 ;  /* 0x00000022ff22723e */ /* 0x000fe400000010ff */
[----:B------:R-:W-:Y:S01]  /*87f0*/  F2FP.BF16.F32.PACK_AB R35, RZ, R35 ;  /* 0x00000023ff23723e */ /* 0x000fe200000010ff */
[----:B-1----:R-:W-:Y:S01]  /*8800*/  @P4 IMAD.MOV.U32 R6, RZ, RZ, R8 ;  /* 0x000000ffff064224 */ /* 0x002fe200078e0008 */
[----:B------:R-:W-:Y:S01]  /*8810*/  F2FP.BF16.F32.PACK_AB R36, RZ, R36 ;  /* 0x00000024ff24723e */ /* 0x000fe200000010ff */
[----:B------:R-:W-:Y:S01]  /*8820*/  @P4 IMAD.MOV.U32 R7, RZ, RZ, R9 ;  /* 0x000000ffff074224 */ /* 0x000fe200078e0009 */
[----:B------:R-:W-:-:S02]  /*8830*/  F2FP.BF16.F32.PACK_AB R37, RZ, R37 ;  /* 0x00000025ff25723e */ /* 0x000fc400000010ff */
[----:B------:R-:W-:Y:S02]  /*8840*/  F2FP.BF16.F32.PACK_AB R38, RZ, R38 ;  /* 0x00000026ff26723e */ /* 0x000fe400000010ff */
[----:B------:R1:W-:Y:S01]  /*8850*/  @P4 STG.E.U16 desc[UR36][R6.64+0x92], R93 ;  /* 0x0000925d06004986 */ /* 0x0003e2000c101524 */
[C---:B------:R-:W-:Y:S02]  /*8860*/  ISETP.GT.AND P4, PT, R3.reuse, RZ, P0 ;  /* 0x000000ff0300720c */ /* 0x040fe40000784270 */
[----:B------:R-:W-:Y:S01]  /*8870*/  F2FP.BF16.F32.PACK_AB R39, RZ, R39 ;  /* 0x00000027ff27723e */ /* 0x000fe200000010ff */
[----:B------:R-:W-:Y:S01]  /*8880*/  @P1 STG.E.U16 desc[UR36][R4.64+0x90], R94 ;  /* 0x0000905e04001986 */ /* 0x000fe2000c101524 */
[C---:B------:R-:W-:Y:S02]  /*8890*/  ISETP.GT.AND P1, PT, R3.reuse, 0x8, P2 ;  /* 0x000000080300780c */ /* 0x040fe40001724270 */
[----:B------:R-:W-:Y:S01]  /*88a0*/  ISETP.GT.AND P2, PT, R0, 0x58, PT ;  /* 0x000000580000780c */ /* 0x000fe20003f44270 */
[----:B------:R-:W-:Y:S01]  /*88b0*/  @P3 STG.E.U16 desc[UR36][R4.64+0x92], R95 ;  /* 0x0000925f04003986 */ /* 0x000fe2000c101524 */
[----:B------:R-:W-:-:S02]  /*88c0*/  ISETP.GT.AND P3, PT, R3, 0x8, P0 ;  /* 0x000000080300780c */ /* 0x000fc40000764270 */
[----:B------:R-:W-:Y:S01]  /*88d0*/  ISETP.GT.AND P0, PT, R0, 0x59, PT ;  /* 0x000000590000780c */ /* 0x000fe20003f04270 */
[----:B-1----:R-:W-:Y:S02]  /*88e0*/  @P5 IMAD.MOV.U32 R6, RZ, RZ, R8 ;  /* 0x000000ffff065224 */ /* 0x002fe400078e0008 */
[----:B------:R-:W-:-:S05]  /*88f0*/  @P5 IMAD.MOV.U32 R7, RZ, RZ, R9 ;  /* 0x000000ffff075224 */ /* 0x000fca00078e0009 */
[----:B------:R1:W-:Y:S01]  /*8900*/  @P5 STG.E.U16 desc[UR36][R6.64+0xa0], R96 ;  /* 0x0000a06006005986 */ /* 0x0003e2000c101524 */
[----:B------:R-:W-:Y:S01]  /*8910*/  ISETP.GT.AND P5, PT, R3, RZ, P2 ;  /* 0x000000ff0300720c */ /* 0x000fe200017a4270 */
[----:B-1----:R-:W-:Y:S02]  /*8920*/  @P4 IMAD.MOV.U32 R6, RZ, RZ, R8 ;  /* 0x000000ffff064224 */ /* 0x002fe400078e0008 */
[----:B------:R-:W-:-:S05]  /*8930*/  @P4 IMAD.MOV.U32 R7, RZ, RZ, R9 ;  /* 0x000000ffff074224 */ /* 0x000fca00078e0009 */
[----:B------:R1:W-:Y:S01]  /*8940*/  @P4 STG.E.U16 desc[UR36][R6.64+0xa2], R97 ;  /* 0x0000a26106004986 */ /* 0x0003e2000c101524 */
[----:B------:R-:W-:-:S03]  /*8950*/  ISETP.GT.AND P4, PT, R3, RZ, P0 ;  /* 0x000000ff0300720c */ /* 0x000fc60000784270 */
[----:B------:R-:W-:Y:S01]  /*8960*/  @P1 STG.E.U16 desc[UR36][R4.64+0xa0], R98 ;  /* 0x0000a06204001986 */ /* 0x000fe2000c101524 */
[C---:B------:R-:W-:Y:S02]  /*8970*/  ISETP.GT.AND P1, PT, R3.reuse, 0x8, P2 ;  /* 0x000000080300780c */ /* 0x040fe40001724270 */
[C---:B------:R-:W-:Y:S01]  /*8980*/  ISETP.GT.AND P2, PT, R0.reuse, 0x60, PT ;  /* 0x000000600000780c */ /* 0x040fe20003f44270 */
[----:B------:R-:W-:Y:S01]  /*8990*/  @P3 STG.E.U16 desc[UR36][R4.64+0xa2], R99 ;  /* 0x0000a26304003986 */ /* 0x000fe2000c101524 */
[----:B------:R-:W-:Y:S02]  /*89a0*/  ISETP.GT.AND P3, PT, R3, 0x8, P0 ;  /* 0x000000080300780c */ /* 0x000fe40000764270 */
        /* <DEDUP_REMOVED lines=144> */
[C---:B------:R-:W-:Y:S02]  /*92b0*/  ISETP.GT.AND P5, PT, R3.reuse, RZ, P2 ;  /* 0x000000ff0300720c */ /* 0x040fe400017a4270 */
[----:B------:R-:W-:Y:S01]  /*92c0*/  ISETP.GT.AND P2, PT, R3, 0x8, P2 ;  /* 0x000000080300780c */ /* 0x000fe20001744270 */
[----:B-1----:R-:W-:Y:S02]  /*92d0*/  @P4 IMAD.MOV.U32 R6, RZ, RZ, R8 ;  /* 0x000000ffff064224 */ /* 0x002fe400078e0008 */
[----:B------:R-:W-:-:S05]  /*92e0*/  @P4 IMAD.MOV.U32 R7, RZ, RZ, R9 ;  /* 0x000000ffff074224 */ /* 0x000fca00078e0009 */
[----:B------:R1:W-:Y:S01]  /*92f0*/  @P4 STG.E.U16 desc[UR36][R6.64+0x152], R45 ;  /* 0x0001522d06004986 */ /* 0x0003e2000c101524 */
[C---:B------:R-:W-:Y:S02]  /*9300*/  ISETP.GT.AND P4, PT, R3.reuse, RZ, P0 ;  /* 0x000000ff0300720c */ /* 0x040fe40000784270 */
[----:B------:R-:W-:Y:S01]  /*9310*/  ISETP.GT.AND P0, PT, R3, 0x8, P0 ;  /* 0x000000080300780c */ /* 0x000fe20000704270 */
[----:B------:R-:W-:Y:S01]  /*9320*/  @P1 STG.E.U16 desc[UR36][R4.64+0x150], R46 ;  /* 0x0001502e04001986 */ /* 0x000fe2000c101524 */
[----:B------:R-:W-:-:S03]  /*9330*/  ISETP.GT.AND P1, PT, R0, 0xb9, PT ;  /* 0x000000b90000780c */ /* 0x000fc60003f24270 */
[----:B------:R-:W-:Y:S01]  /*9340*/  @P3 STG.E.U16 desc[UR36][R4.64+0x152], R47 ;  /* 0x0001522f04003986 */ /* 0x000fe2000c101524 */
        /* <DEDUP_REMOVED lines=14> */
[----:B------:R-:W-:-:S05]  /*9430*/  ISETP.GT.AND P0, PT, R0, 0xc1, PT ;  /* 0x000000c10000780c */ /* 0x000fca0003f04270 */
        /* <DEDUP_REMOVED lines=8> */
[----:B------:R-:W-:-:S03]  /*94c0*/  ISETP.GT.AND P5, PT, R3, RZ, P0 ;  /* 0x000000ff0300720c */ /* 0x000fc600007a4270 */
[----:B------:R-:W-:Y:S04]  /*94d0*/  @P3 STG.E.U16 desc[UR36][R4.64+0x170], R54 ;  /* 0x0001703604003986 */ /* 0x000fe8000c101524 */
[----:B------:R-:W-:Y:S01]  /*94e0*/  @P1 STG.E.U16 desc[UR36][R4.64+0x172], R55 ;  /* 0x0001723704001986 */ /* 0x000fe2000c101524 */
[C---:B------:R-:W-:Y:S02]  /*94f0*/  ISETP.GT.AND P1, PT, R3.reuse, 0x8, P0 ;  /* 0x000000080300780c */ /* 0x040fe40000724270 */
[----:B------:R-:W-:Y:S01]  /*9500*/  ISETP.GT.AND P0, PT, R0, 0xc9, PT ;  /* 0x000000c90000780c */ /* 0x000fe20003f04270 */
[----:B-1----:R-:W-:Y:S02]  /*9510*/  @P4 IMAD.MOV.U32 R6, RZ, RZ, R8 ;  /* 0x000000ffff064224 */ /* 0x002fe400078e0008 */
[----:B------:R-:W-:Y:S01]  /*9520*/  @P4 IMAD.MOV.U32 R7, RZ, RZ, R9 ;  /* 0x000000ffff074224 */ /* 0x000fe200078e0009 */
[----:B------:R-:W-:-:S04]  /*9530*/  ISETP.GT.AND P3, PT, R3, RZ, P0 ;  /* 0x000000ff0300720c */ /* 0x000fc80000764270 */
[----:B------:R1:W-:Y:S01]  /*9540*/  @P4 STG.E.U16 desc[UR36][R6.64+0x180], R24 ;  /* 0x0001801806004986 */ /* 0x0003e2000c101524 */
[----:B------:R-:W-:Y:S01]  /*9550*/  ISETP.GT.AND P4, PT, R0, 0xc8, PT ;  /* 0x000000c80000780c */ /* 0x000fe20003f84270 */
        /* <DEDUP_REMOVED lines=12> */
[----:B------:R-:W-:Y:S02]  /*9620*/  ISETP.GT.AND P5, PT, R3, 0x8, P0 ;  /* 0x000000080300780c */ /* 0x000fe400007a4270 */
[----:B------:R-:W-:Y:S01]  /*9630*/  ISETP.GT.AND P0, PT, R0, 0xd1, PT ;  /* 0x000000d10000780c */ /* 0x000fe20003f04270 */
[----:B-1----:R-:W-:Y:S02]  /*9640*/  @P3 IMAD.MOV.U32 R6, RZ, RZ, R8 ;  /* 0x000000ffff063224 */ /* 0x002fe400078e0008 */
[----:B------:R-:W-:-:S05]  /*9650*/  @P3 IMAD.MOV.U32 R7, RZ, RZ, R9 ;  /* 0x000000ffff073224 */ /* 0x000fca00078e0009 */
[----:B------:R1:W-:Y:S01]  /*9660*/  @P3 STG.E.U16 desc[UR36][R6.64+0x192], R29 ;  /* 0x0001921d06003986 */ /* 0x0003e2000c101524 */
[----:B------:R-:W-:-:S03]  /*9670*/  ISETP.GT.AND P3, PT, R0, 0xd0, PT ;  /* 0x000000d00000780c */ /* 0x000fc60003f64270 */
[----:B------:R-:W-:Y:S01]  /*9680*/  @P4 STG.E.U16 desc[UR36][R4.64+0x190], R30 ;  /* 0x0001901e04004986 */ /* 0x000fe2000c101524 */
[C---:B------:R-:W-:Y:S02]  /*9690*/  ISETP.GT.AND P4, PT, R3.reuse, RZ, P3 ;  /* 0x000000ff0300720c */ /* 0x040fe40001f84270 */
[C---:B------:R-:W-:Y:S01]  /*96a0*/  ISETP.GT.AND P3, PT, R3.reuse, 0x8, P3 ;  /* 0x000000080300780c */ /* 0x040fe20001f64270 */
[----:B------:R-:W-:Y:S01]  /*96b0*/  @P5 STG.E.U16 desc[UR36][R4.64+0x192], R31 ;  /* 0x0001921f04005986 */ /* 0x000fe2000c101524 */
[C---:B------:R-:W-:Y:S02]  /*96c0*/  ISETP.GT.AND P5, PT, R3.reuse, RZ, P0 ;  /* 0x000000ff0300720c */ /* 0x040fe400007a4270 */
[----:B------:R-:W-:-:S07]  /*96d0*/  ISETP.GT.AND P0, PT, R3, 0x8, P0 ;  /* 0x000000080300780c */ /* 0x000fce0000704270 */
[----:B-1----:R-:W-:Y:S02]  /*96e0*/  @P4 IMAD.MOV.U32 R6, RZ, RZ, R8 ;  /* 0x000000ffff064224 */ /* 0x002fe400078e0008 */
[----:B------:R-:W-:Y:S02]  /*96f0*/  @P4 IMAD.MOV.U32 R7, RZ, RZ, R9 ;  /* 0x000000ffff074224 */ /* 0x000fe400078e0009 */
[----:B------:R-:W-:-:S03]  /*9700*/  @P3 IMAD.MOV.U32 R2, RZ, RZ, R4 ;  /* 0x000000ffff023224 */ /* 0x000fc600078e0004 */
[----:B------:R1:W-:Y:S01]  /*9710*/  @P4 STG.E.U16 desc[UR36][R6.64+0x1a0], R32 ;  /* 0x0001a02006004986 */ /* 0x0003e2000c101524 */
[C---:B------:R-:W-:Y:S02]  /*9720*/  ISETP.GT.AND P4, PT, R3.reuse, RZ, P1 ;  /* 0x000000ff0300720c */ /* 0x040fe40000f84270 */
[----:B------:R-:W-:Y:S01]  /*9730*/  ISETP.GT.AND P1, PT, R3, 0x8, P1 ;  /* 0x000000080300780c */ /* 0x000fe20000f24270 */
[----:B-1----:R-:W-:Y:S02]  /*9740*/  @P5 IMAD.MOV.U32 R6, RZ, RZ, R8 ;  /* 0x000000ffff065224 */ /* 0x002fe400078e0008 */
[----:B------:R-:W-:-:S05]  /*9750*/  @P5 IMAD.MOV.U32 R7, RZ, RZ, R9 ;  /* 0x000000ffff075224 */ /* 0x000fca00078e0009 */
[----:B------:R-:W-:Y:S01]  /*9760*/  @P5 STG.E.U16 desc[UR36][R6.64+0x1a2], R33 ;  /* 0x0001a22106005986 */ /* 0x000fe2000c101524 */
[C---:B------:R-:W-:Y:S02]  /*9770*/  ISETP.GT.AND P5, PT, R3.reuse, RZ, P2 ;  /* 0x000000ff0300720c */ /* 0x040fe400017a4270 */
[----:B------:R-:W-:Y:S01]  /*9780*/  ISETP.GT.AND P2, PT, R3, 0x8, P2 ;  /* 0x000000080300780c */ /* 0x000fe20001744270 */
[----:B------:R-:W-:-:S05]  /*9790*/  @P3 IMAD.MOV.U32 R3, RZ, RZ, R5 ;  /* 0x000000ffff033224 */ /* 0x000fca00078e0005 */
[----:B------:R1:W-:Y:S02]  /*97a0*/  @P3 STG.E.U16 desc[UR36][R2.64+0x1a0], R34 ;  /* 0x0001a02202003986 */ /* 0x0003e4000c101524 */
[----:B-1----:R-:W-:Y:S02]  /*97b0*/  @P0 IMAD.MOV.U32 R2, RZ, RZ, R4 ;  /* 0x000000ffff020224 */ /* 0x002fe400078e0004 */
[----:B------:R-:W-:-:S05]  /*97c0*/  @P0 IMAD.MOV.U32 R3, RZ, RZ, R5 ;  /* 0x000000ffff030224 */ /* 0x000fca00078e0005 */
[----:B------:R1:W-:Y:S02]  /*97d0*/  @P0 STG.E.U16 desc[UR36][R2.64+0x1a2], R35 ;  /* 0x0001a22302000986 */ /* 0x0003e4000c101524 */
[----:B-1----:R-:W-:Y:S02]  /*97e0*/  @P5 IMAD.MOV.U32 R2, RZ, RZ, R8 ;  /* 0x000000ffff025224 */ /* 0x002fe400078e0008 */
[----:B------:R-:W-:-:S05]  /*97f0*/  @P5 IMAD.MOV.U32 R3, RZ, RZ, R9 ;  /* 0x000000ffff035224 */ /* 0x000fca00078e0009 */
[----:B------:R1:W-:Y:S04]  /*9800*/  @P5 STG.E.U16 desc[UR36][R2.64+0x1b0], R36 ;  /* 0x0001b02402005986 */ /* 0x0003e8000c101524 */
[----:B------:R2:W-:Y:S01]  /*9810*/  @P4 STG.E.U16 desc[UR36][R8.64+0x1b2], R37 ;  /* 0x0001b22508004986 */ /* 0x0005e2000c101524 */
[----:B-1----:R-:W-:Y:S02]  /*9820*/  @P2 IMAD.MOV.U32 R2, RZ, RZ, R4 ;  /* 0x000000ffff022224 */ /* 0x002fe400078e0004 */
[----:B------:R-:W-:-:S05]  /*9830*/  @P2 IMAD.MOV.U32 R3, RZ, RZ, R5 ;  /* 0x000000ffff032224 */ /* 0x000fca00078e0005 */
[----:B------:R2:W-:Y:S04]  /*9840*/  @P2 STG.E.U16 desc[UR36][R2.64+0x1b0], R38 ;  /* 0x0001b02602002986 */ /* 0x0005e8000c101524 */
[----:B------:R2:W-:Y:S02]  /*9850*/  @P1 STG.E.U16 desc[UR36][R4.64+0x1b2], R39 ;  /* 0x0001b22704001986 */ /* 0x0005e4000c101524 */
.L_x_255:
[----:B------:R-:W-:Y:S05]  /*9860*/  BSYNC B0 ;  /* 0x0000000000007941 */ /* 0x000fea0003800000 */
.L_x_33:
[----:B--2---:R-:W2:Y:S01]  /*9870*/  LDL.64 R2, [R1] ;  /* 0x0000000001027983 */ /* 0x004ea20000100a00 */
[----:B------:R-:W-:Y:S01]  /*9880*/  ULDC.64 UR4, c[0x0][0x650] ;  /* 0x0001940000047ab9 */ /* 0x000fe20000000a00 */
[----:B------:R2:W-:Y:S01]  /*9890*/  SYNCS.ARRIVE.TRANS64.A1T0 RZ, [R144+UR45], RZ ;  /* 0x000000ff90ff79a7 */ /* 0x0005e2000810002d */
[----:B01--4-:R-:W-:Y:S01]  /*98a0*/  PRMT R0, RZ, 0x7610, R0 ;  /* 0x00007610ff007816 */ /* 0x013fe20000000000 */
[----:B-----5:R-:W-:Y:S02]  /*98b0*/  IMAD.MOV.U32 R19, RZ, RZ, -0x1 ;  /* 0xffffffffff137424 */ /* 0x020fe400078e00ff */
[----:B------:R-:W-:Y:S01]  /*98c0*/  IMAD.MOV.U32 R22, RZ, RZ, -0x1 ;  /* 0xffffffffff167424 */ /* 0x000fe200078e00ff */
[----:B--2---:R-:W-:-:S04]  /*98d0*/  LEA R18, P0, R2, R18, 0x1 ;  /* 0x0000001202127211 */ /* 0x004fc800078008ff */
[----:B------:R-:W-:Y:S01]  /*98e0*/  LEA.HI.X R17, R2, R17, R23, 0x1, P0 ;  /* 0x0000001102117211 */ /* 0x000fe200000f0c17 */
[----:B------:R-:W-:Y:S01]  /*98f0*/  IMAD.MOV.U32 R2, RZ, RZ, -0x1 ;  /* 0xffffffffff027424 */ /* 0x000fe200078e00ff */
[----:B------:R-:W-:-:S04]  /*9900*/  ISETP.GE.U32.AND P0, PT, R18, UR4, PT ;  /* 0x0000000412007c0c */ /* 0x000fc8000bf06070 */
[----:B------:R-:W-:-:S13]  /*9910*/  ISETP.GE.U32.AND.EX P0, PT, R17, UR5, PT, P0 ;  /* 0x0000000511007c0c */ /* 0x000fda000bf06100 */
[----:B------:R-:W-:Y:S05]  /*9920*/  @P0 BRA `(.L_x_256) ;  /* 0x0000000400700947 */ /* 0x000fea0003800000 */
[----:B------:R-:W0:Y:S01]  /*9930*/  S2R R10, SR_CTAID.X ;  /* 0x00000000000a7919 */ /* 0x000e220000002500 */
[----:B------:R-:W1:Y:S01]  /*9940*/  LDC.64 R8, c[0x0][0x628] ;  /* 0x00018a00ff087b82 */ /* 0x000e620000000a00 */
[----:B------:R-:W-:Y:S01]  /*9950*/  ULDC UR4, c[0x0][0x150] ;  /* 0x0000540000047ab9 */ /* 0x000fe20000000800 */
[----:B------:R-:W-:Y:S01]  /*9960*/  IMAD.MOV.U32 R6, RZ, RZ, R18 ;  /* 0x000000ffff067224 */ /* 0x000fe200078e0012 */
[----:B------:R-:W2:Y:S01]  /*9970*/  S2R R20, SR_CTAID.Y ;  /* 0x0000000000147919 */ /* 0x000ea20000002600 */
[----:B------:R-:W-:-:S04]  /*9980*/  IMAD.MOV.U32 R7, RZ, RZ, R17 ;  /* 0x000000ffff077224 */ /* 0x000fc800078e0011 */
[----:B------:R-:W4:Y:S08]  /*9990*/  LDC R15, c[0x0][0x144] ;  /* 0x00005100ff0f7b82 */ /* 0x000f300000000800 */
[----:B------:R-:W2:Y:S08]  /*99a0*/  LDC R0, c[0x0][0x630] ;  /* 0x00018c00ff007b82 */ /* 0x000eb00000000800 */
[----:B------:R-:W2:Y:S01]  /*99b0*/  LDC.64 R12, c[0x0][0x620] ;  /* 0x00018800ff0c7b82 */ /* 0x000ea20000000a00 */
[----:B-1----:R-:W-:-:S04]  /*99c0*/  ISETP.NE.U32.AND P0, PT, R8, RZ, PT ;  /* 0x000000ff0800720c */ /* 0x002fc80003f05070 */
[----:B------:R-:W-:Y:S02]  /*99d0*/  ISETP.NE.AND.EX P0, PT, R9, RZ, PT, P0 ;  /* 0x000000ff0900720c */ /* 0x000fe40003f05300 */
[----:B0-----:R-:W-:-:S05]  /*99e0*/  I2FP.F32.U32 R2, R10 ;  /* 0x0000000a00027245 */ /* 0x001fca0000201000 */
[----:B------:R-:W-:-:S04]  /*99f0*/  FMUL R2, R2, UR4 ;  /* 0x0000000402027c20 */ /* 0x000fc80008400000 */
[----:B------:R0:W1:Y:S02]  /*9a00*/  F2I.U32.TRUNC.NTZ R14, R2 ;  /* 0x00000002000e7305 */ /* 0x000064000020f000 */
[----:B----4-:R-:W-:Y:S05]  /*9a10*/  @!P0 BRA `(.L_x_257) ;  /* 0x0000000000288947 */ /* 0x010fea0003800000 */
[----:B------:R-:W4:Y:S02]  /*9a20*/  LDC R3, c[0x0][0x634] ;  /* 0x00018d00ff037b82 */ /* 0x000f240000000800 */
[----:B----4-:R-:W-:-:S05]  /*9a30*/  IADD3 R7, P0, R18, R3, RZ ;  /* 0x0000000312077210 */ /* 0x010fca0007f1e0ff */
[----:B------:R-:W-:-:S04]  /*9a40*/  IMAD.X R11, RZ, RZ, R17, P0 ;  /* 0x000000ffff0b7224 */ /* 0x000fc800000e0611 */
[----:B0-----:R-:W-:-:S04]  /*9a50*/  IMAD.WIDE.U32 R2, R11, R8, RZ ;  /* 0x000000080b027225 */ /* 0x001fc800078e00ff */
[----:B---3--:R-:W-:-:S04]  /*9a60*/  IMAD.WIDE.U32 R4, P0, R7, R9, R2 ;  /* 0x0000000907047225 */ /* 0x008fc80007800002 */
[----:B------:R-:W-:-:S04]  /*9a70*/  IMAD.WIDE.U32 R2, R7, R8, RZ ;  /* 0x0000000807027225 */ /* 0x000fc800078e00ff */
[----:B------:R-:W-:Y:S01]  /*9a80*/  IMAD.X R7, RZ, RZ, RZ, P0 ;  /* 0x000000ffff077224 */ /* 0x000fe200000e06ff */
[----:B------:R-:W-:Y:S01]  /*9a90*/  IADD3 RZ, P0, R3, R4, RZ ;  /* 0x0000000403ff7210 */ /* 0x000fe20007f1e0ff */
[----:B------:R-:W-:-:S04]  /*9aa0*/  IMAD.MOV.U32 R6, RZ, RZ, R5 ;  /* 0x000000ffff067224 */ /* 0x000fc800078e0005 */
[----:B------:R-:W-:-:S08]  /*9ab0*/  IMAD.WIDE.U32.X R6, R11, R9, R6, P0 ;  /* 0x000000090b067225 */ /* 0x000fd000000e0406 */
.L_x_257:
[----:B------:R-:W4:Y:S01]  /*9ac0*/  LDC.64 R26, c[0x0][0x640] ;  /* 0x00019000ff1a7b82 */ /* 0x000f220000000a00 */
[-C--:B--2---:R-:W-:Y:S01]  /*9ad0*/  SHF.R.U64 R11, R6, R0.reuse, R7 ;  /* 0x00000000060b7219 */ /* 0x084fe20000001207 */
[----:B------:R-:W-:Y:S01]  /*9ae0*/  IMAD.MOV.U32 R19, RZ, RZ, R17 ;  /* 0x000000ffff137224 */ /* 0x000fe200078e0011 */
[----:B------:R-:W-:Y:S01]  /*9af0*/  SHF.R.U32.HI R0, RZ, R0, R7 ;  /* 0x00000000ff007219 */ /* 0x000fe20000011607 */
[----:B-1----:R-:W-:Y:S01]  /*9b00*/  IMAD.MOV R14, RZ, RZ, -R14 ;  /* 0x000000ffff0e7224 */ /* 0x002fe200078e0a0e */
[----:B---3--:R-:W-:Y:S01]  /*9b10*/  IADD3 R5, P0, RZ, -R11, RZ ;  /* 0x8000000bff057210 */ /* 0x008fe20007f1e0ff */
[----:B------:R-:W-:Y:S01]  /*9b20*/  ULDC UR4, c[0x0][0x154] ;  /* 0x0000550000047ab9 */ /* 0x000fe20000000800 */
[----:B------:R-:W-:Y:S01]  /*9b30*/  IMAD.MOV.U32 R7, RZ, RZ, 0x1 ;  /* 0x00000001ff077424 */ /* 0x000fe200078e00ff */
[----:B------:R-:W1:Y:S01]  /*9b40*/  LDC R4, c[0x0][0x618] ;  /* 0x00018600ff047b82 */ /* 0x000e620000000800 */
[----:B------:R-:W-:Y:S02]  /*9b50*/  IMAD R22, R15, R14, R10 ;  /* 0x0000000e0f167224 */ /* 0x000fe400078e020a */
[----:B------:R-:W-:-:S04]  /*9b60*/  IMAD.X R3, RZ, RZ, ~R0, P0 ;  /* 0x000000ffff037224 */ /* 0x000fc800000e0e00 */
[-C--:B------:R-:W-:Y:S01]  /*9b70*/  IMAD R0, R3, R12.reuse, RZ ;  /* 0x0000000c03007224 */ /* 0x080fe200078e02ff */
[----:B------:R-:W2:Y:S01]  /*9b80*/  LDC R6, c[0x0][0x608] ;  /* 0x00018200ff067b82 */ /* 0x000ea20000000800 */
[----:B0-----:R-:W-:-:S04]  /*9b90*/  IMAD.WIDE.U32 R2, R5, R12, R18 ;  /* 0x0000000c05027225 */ /* 0x001fc800078e0012 */
[----:B------:R-:W-:Y:S01]  /*9ba0*/  IMAD R5, R5, R13, R0 ;  /* 0x0000000d05057224 */ /* 0x000fe200078e0200 */
[----:B------:R-:W-:Y:S02]  /*9bb0*/  I2FP.F32.U32 R0, R20 ;  /* 0x0000001400007245 */ /* 0x000fe40000201000 */
[----:B------:R-:W0:Y:S01]  /*9bc0*/  LDC R24, c[0x0][0x658] ;  /* 0x00019600ff187b82 */ /* 0x000e220000000800 */
[----:B------:R-:W-:Y:S01]  /*9bd0*/  IMAD.IADD R3, R3, 0x1, R5 ;  /* 0x0000000103037824 */ /* 0x000fe200078e0205 */
[----:B----4-:R-:W-:Y:S01]  /*9be0*/  ISETP.NE.U32.AND P0, PT, R26, RZ, PT ;  /* 0x000000ff1a00720c */ /* 0x010fe20003f05070 */
[----:B------:R-:W-:Y:S01]  /*9bf0*/  FMUL R0, R0, UR4 ;  /* 0x0000000400007c20 */ /* 0x000fe20008400000 */
[----:B------:R-:W-:Y:S02]  /*9c00*/  IMAD.MOV.U32 R5, RZ, RZ, -0x1 ;  /* 0xffffffffff057424 */ /* 0x000fe400078e00ff */
[----:B------:R-:W-:Y:S01]  /*9c10*/  ISETP.NE.AND.EX P0, PT, R27, RZ, PT, P0 ;  /* 0x000000ff1b00720c */ /* 0x000fe20003f05300 */
[----:B------:R3:W4:Y:S01]  /*9c20*/  F2I.U32.TRUNC.NTZ R12, R0 ;  /* 0x00000000000c7305 */ /* 0x000722000020f000 */
[----:B------:R-:W3:Y:S01]  /*9c30*/  LDC R15, c[0x0][0x148] ;  /* 0x00005200ff0f7b82 */ /* 0x000ee20000000800 */
[----:B-1----:R-:W-:-:S02]  /*9c40*/  SHF.R.U64 R10, R2, R4, R3 ;  /* 0x00000004020a7219 */ /* 0x002fc40000001203 */
[----:B------:R-:W-:-:S05]  /*9c50*/  SHF.R.U32.HI R3, RZ, R4, R3 ;  /* 0x00000004ff037219 */ /* 0x000fca0000011603 */
[----:B------:R-:W1:Y:S01]  /*9c60*/  LDC R14, c[0x0][0x600] ;  /* 0x00018000ff0e7b82 */ /* 0x000e620000000800 */
[-CC-:B--2---:R-:W-:Y:S02]  /*9c70*/  SHF.R.U64 R8, R10, R6.reuse, R3.reuse ;  /* 0x000000060a087219 */ /* 0x184fe40000001203 */
[----:B------:R-:W-:-:S05]  /*9c80*/  SHF.R.U32.HI R3, RZ, R6, R3 ;  /* 0x00000006ff037219 */ /* 0x000fca0000011603 */
[----:B------:R-:W2:Y:S01]  /*9c90*/  LDC R21, c[0x0][0x648] ;  /* 0x00019200ff157b82 */ /* 0x000ea20000000800 */
[-CC-:B0-----:R-:W-:Y:S02]  /*9ca0*/  SHF.R.U64 R13, R8, R24.reuse, R3.reuse ;  /* 0x00000018080d7219 */ /* 0x181fe40000001203 */
[-C--:B------:R-:W-:Y:S02]  /*9cb0*/  SHF.L.U32 R5, R5, R24.reuse, RZ ;  /* 0x0000001805057219 */ /* 0x080fe400000006ff */
[-C--:B------:R-:W-:Y:S01]  /*9cc0*/  SHF.R.U32.HI R3, RZ, R24.reuse, R3 ;  /* 0x00000018ff037219 */ /* 0x080fe20000011603 */
[----:B------:R-:W-:Y:S01]  /*9cd0*/  IMAD.MOV.U32 R2, RZ, RZ, R13 ;  /* 0x000000ffff027224 */ /* 0x000fe200078e000d */
[----:B------:R-:W-:Y:S01]  /*9ce0*/  SHF.L.U32 R24, R7, R24, RZ ;  /* 0x0000001807187219 */ /* 0x000fe200000006ff */
[----:B------:R-:W0:Y:S01]  /*9cf0*/  LDC R25, c[0x0][0x638] ;  /* 0x00018e00ff197b82 */ /* 0x000e220000000800 */
[----:B------:R-:W-:-:S07]  /*9d00*/  LOP3.LUT R19, RZ, R5, RZ, 0x33, !PT ;  /* 0x00000005ff137212 */ /* 0x000fce00078e33ff */
[----:B------:R-:W0:Y:S01]  /*9d10*/  LDC R28, c[0x0][0x610] ;  /* 0x00018400ff1c7b82 */ /* 0x000e220000000800 */
[----:B----4-:R-:W-:Y:S05]  /*9d20*/  @!P0 BRA `(.L_x_258) ;  /* 0x0000000000288947 */ /* 0x010fea0003800000 */
[----:B---3--:R-:W3:Y:S02]  /*9d30*/  LDC R0, c[0x0][0x64c] ;  /* 0x00019300ff007b82 */ /* 0x008ee40000000800 */
[----:B---3--:R-:W-:-:S05]  /*9d40*/  IADD3 R7, P0, R13, R0, RZ ;  /* 0x000000000d077210 */ /* 0x008fca0007f1e0ff */
        /* <DEDUP_REMOVED lines=8> */
.L_x_258:
[----:B------:R-:W4:Y:S01]  /*9dd0*/  LDC R4, c[0x0][0x65c] ;  /* 0x00019700ff047b82 */ /* 0x000f220000000800 */
[----:B--23--:R-:W-:Y:S01]  /*9de0*/  SHF.R.U64 R0, R2, R21, R3 ;  /* 0x0000001502007219 */ /* 0x00cfe20000001203 */
[----:B-1----:R-:W-:Y:S01]  /*9df0*/  VIADD R3, R14, 0xffffffff ;  /* 0xffffffff0e037836 */ /* 0x002fe20000000000 */
[----:B------:R-:W-:Y:S01]  /*9e00*/  LOP3.LUT R19, R8, R19, RZ, 0xc0, !PT ;  /* 0x0000001308137212 */ /* 0x000fe200078ec0ff */
[----:B------:R-:W-:Y:S02]  /*9e10*/  IMAD.MOV R12, RZ, RZ, -R12 ;  /* 0x000000ffff0c7224 */ /* 0x000fe400078e0a0c */
[----:B------:R-:W-:Y:S01]  /*9e20*/  IMAD.MOV R2, RZ, RZ, -R0 ;  /* 0x000000ffff027224 */ /* 0x000fe200078e0a00 */
[----:B------:R-:W-:Y:S01]  /*9e30*/  LOP3.LUT R3, R10, R3, RZ, 0xc0, !PT ;  /* 0x000000030a037212 */ /* 0x000fe200078ec0ff */
[----:B------:R-:W-:Y:S02]  /*9e40*/  IMAD R19, R24, R0, R19 ;  /* 0x0000000018137224 */ /* 0x000fe400078e0213 */
[----:B0-----:R-:W-:-:S04]  /*9e50*/  IMAD R0, R2, R25, R13 ;  /* 0x0000001902007224 */ /* 0x001fc800078e020d */
[----:B------:R-:W-:Y:S01]  /*9e60*/  IMAD R2, R0, R14, R3 ;  /* 0x0000000e00027224 */ /* 0x000fe200078e0203 */
[----:B----4-:R-:W-:Y:S01]  /*9e70*/  ISETP.NE.AND P0, PT, R4, 0x1, PT ;  /* 0x000000010400780c */ /* 0x010fe20003f05270 */
[----:B------:R-:W-:-:S05]  /*9e80*/  IMAD.MOV.U32 R4, RZ, RZ, 0x1 ;  /* 0x00000001ff047424 */ /* 0x000fca00078e00ff */
[----:B------:R-:W-:-:S07]  /*9e90*/  PRMT R0, R4, 0x7610, R0 ;  /* 0x0000761004007816 */ /* 0x000fce0000000000 */
[----:B------:R-:W-:-:S04]  /*9ea0*/  @P0 IMAD R22, R15, R12, R20 ;  /* 0x0000000c0f160224 */ /* 0x000fc800078e0214 */
[----:B------:R-:W-:-:S05]  /*9eb0*/  IMAD R19, R19, R28, R22 ;  /* 0x0000001c13137224 */ /* 0x000fca00078e0216 */
[----:B------:R-:W-:Y:S02]  /*9ec0*/  SEL R22, R2, R19, !P0 ;  /* 0x0000001302167207 */ /* 0x000fe40004000000 */
[----:B------:R-:W-:Y:S01]  /*9ed0*/  SEL R19, R19, R2, !P0 ;  /* 0x0000000213137207 */ /* 0x000fe20004000000 */
[----:B------:R-:W-:-:S07]  /*9ee0*/  IMAD.MOV.U32 R2, RZ, RZ, R11 ;  /* 0x000000ffff027224 */ /* 0x000fce00078e000b */
.L_x_256:
[----:B------:R-:W-:Y:S02]  /*9ef0*/  LOP3.LUT P0, RZ, R0, 0xff, RZ, 0xc0, !PT ;  /* 0x000000ff00ff7812 */ /* 0x000fe4000780c0ff */
[----:B------:R-:W-:-:S11]  /*9f00*/  LOP3.LUT R147, R147, 0x1, RZ, 0x3c, !PT ;  /* 0x0000000193937812 */ /* 0x000fd600078e3cff */
[----:B------:R-:W-:Y:S05]  /*9f10*/  @P0 BRA `(.L_x_259) ;  /* 0xffffff7400f80947 */ /* 0x000fea000383ffff */
[----:B------:R-:W-:Y:S05]  /*9f20*/  EXIT ;  /* 0x000000000000794d */ /* 0x000fea0003800000 */
.L_x_14:
[----:B------:R-:W-:-:S08]  /*9f30*/  ISETP.NE.AND P0, PT, R0, RZ, PT ;  /* 0x000000ff0000720c */ /* 0x000fd00003f05270 */
[----:B0-----:R-:W0:-:S00]  /*9f40*/  USETMAXREG.DEALLOC.CTAPOOL 0x28 ;  /* 0x00000028000079c8 */ /* 0x001e0000080e0500 */
[----:B------:R-:W-:Y:S05]  /*9f50*/  @P0 EXIT ;  /* 0x000000000000094d */ /* 0x000fea0003800000 */
[----:B0-----:R-:W-:Y:S01]  /*9f60*/  LOP3.LUT P0, RZ, R8, 0xff, RZ, 0xc0, !PT ;  /* 0x000000ff08ff7812 */ /* 0x001fe2000780c0ff */
[----:B------:R-:W-:Y:S02]  /*9f70*/  IMAD.MOV.U32 R0, RZ, RZ, 0x1 ;  /* 0x00000001ff007424 */ /* 0x000fe400078e00ff */
[----:B------:R-:W-:-:S10]  /*9f80*/  IMAD.MOV.U32 R7, RZ, RZ, RZ ;  /* 0x000000ffff077224 */ /* 0x000fd400078e00ff */
[----:B------:R-:W-:Y:S05]  /*9f90*/  @!P0 BRA `(.L_x_260) ;  /* 0x0000000c001c8947 */ /* 0x000fea0003800000 */
[----:B------:R-:W-:Y:S01]  /*9fa0*/  LOP3.LUT P0, RZ, R4, 0x1f, RZ, 0xc0, !PT ;  /* 0x0000001f04ff7812 */ /* 0x000fe2000780c0ff */
[----:B------:R-:W-:Y:S01]  /*9fb0*/  ULDC UR5, c[0x0][0x658] ;  /* 0x0001960000057ab9 */ /* 0x000fe20000000800 */
[----:B------:R-:W-:Y:S01]  /*9fc0*/  UMOV UR6, 0xffffffff ;  /* 0xffffffff00067882 */ /* 0x000fe20000000000 */
[----:B------:R-:W-:Y:S01]  /*9fd0*/  BSSY B0, `(.L_x_260) ;  /* 0x00000c3000007945 */ /* 0x000fe20003800000 */
[----:B------:R-:W-:Y:S01]  /*9fe0*/  USHF.L.U32 UR6, UR6, UR5, URZ ;  /* 0x0000000506067299 */ /* 0x000fe2000800063f */
[C---:B------:R-:W-:Y:S01]  /*9ff0*/  ISETP.NE.AND P2, PT, R3.reuse, RZ, PT ;  /* 0x000000ff0300720c */ /* 0x040fe20003f45270 */
[----:B------:R-:W-:Y:S01]  /*a000*/  IMAD.MOV.U32 R8, RZ, RZ, 0x1 ;  /* 0x00000001ff087424 */ /* 0x000fe200078e00ff */
[----:B------:R-:W-:Y:S01]  /*a010*/  ISETP.NE.OR P0, PT, R3, RZ, !P0 ;  /* 0x000000ff0300720c */ /* 0x000fe20004705670 */
[----:B------:R-:W-:Y:S01]  /*a020*/  IMAD.MOV.U32 R0, RZ, RZ, 0x1 ;  /* 0x00000001ff007424 */ /* 0x000fe200078e00ff */
[----:B------:R-:W-:Y:S01]  /*a030*/  LOP3.LUT R6, R16, 0x2, RZ, 0xfc, !PT ;  /* 0x0000000210067812 */ /* 0x000fe200078efcff */
[----:B------:R-:W-:Y:S01]  /*a040*/  IMAD.MOV.U32 R7, RZ, RZ, RZ ;  /* 0x000000ffff077224 */ /* 0x000fe200078e00ff */
[----:B------:R-:W-:Y:S01]  /*a050*/  ULDC UR4, c[0x0][0x600] ;  /* 0x0001800000047ab9 */ /* 0x000fe20000000800 */
[----:B------:R-:W-:Y:S01]  /*a060*/  UMOV UR7, 0x1 ;  /* 0x0000000100077882 */ /* 0x000fe20000000000 */
[----:B------:R-:W-:-:S02]  /*a070*/  UIADD3 UR19, UR40, 0x1, URZ ;  /* 0x0000000128137890 */ /* 0x000fc4000fffe03f */
[----:B------:R-:W-:Y:S02]  /*a080*/  UIADD3 UR15, UR4, -0x1, URZ ;  /* 0xffffffff040f7890 */ /* 0x000fe4000fffe03f */
[----:B------:R-:W-:Y:S02]  /*a090*/  USHF.L.U32 UR17, UR7, UR5, URZ ;  /* 0x0000000507117299 */ /* 0x000fe4000800063f */
[----:B------:R-:W-:Y:S01]  /*a0a0*/  ULOP3.LUT UR16, URZ, UR6, URZ, 0x33, !UPT ;  /* 0x000000063f107292 */ /* 0x000fe2000f8e333f */
[----:B------:R-:W-:-:S11]  /*a0b0*/  ULDC.64 UR20, c[0x0][0x198] ;  /* 0x0000660000147ab9 */ /* 0x000fd60000000a00 */
.L_x_272:
[----:B------:R-:W-:-:S03]  /*a0c0*/  UMOV UR4, 0xffffffff ;  /* 0xffffffff00047882 */ /* 0x000fc60000000000 */
[----:B------:R-:W-:Y:S05]  /*a0d0*/  BRA.DIV UR4, `(.L_x_261) ;  /* 0x0000001a04d47947 */ /* 0x000fea000b800000 */
[----:B------:R-:W-:-:S13]  /*a0e0*/  ELECT P6, URZ, PT ;  /* 0x00000000003f782f */ /* 0x000fda00038c0000 */
.L_x_306:
[----:B------:R-:W0:Y:S01]  /*a0f0*/  LDC R3, c[0x0][0x28c] ;  /* 0x0000a300ff037b82 */ /* 0x000e220000000800 */
[----:B------:R-:W-:Y:S01]  /*a100*/  BSSY B1, `(.L_x_262) ;  /* 0x0000037000017945 */ /* 0x000fe20003800000 */
[----:B0-----:R-:W-:-:S13]  /*a110*/  ISETP.LT.OR P6, PT, R3, 0x1, !P6 ;  /* 0x000000010300780c */ /* 0x001fda00077c1670 */
[----:B------:R-:W-:Y:S05]  /*a120*/  @P6 BRA `(.L_x_263) ;  /* 0x0000000000d06947 */ /* 0x000fea0003800000 */
[----:B------:R-:W-:Y:S02]  /*a130*/  IMAD R22, R22, 0xe0, RZ ;  /* 0x000000e016167824 */ /* 0x000fe400078e02ff */
[----:B------:R-:W-:Y:S02]  /*a140*/  IMAD.SHL.U32 R19, R19, 0x40, RZ ;  /* 0x0000004013137824 */ /* 0x000fe400078e00ff */
[----:B------:R-:W-:Y:S02]  /*a150*/  IMAD.MOV.U32 R12, RZ, RZ, RZ ;  /* 0x000000ffff0c7224 */ /* 0x000fe400078e00ff */
[----:B------:R-:W-:Y:S02]  /*a160*/  IMAD.U32 R13, RZ, RZ, UR19 ;  /* 0x00000013ff0d7e24 */ /* 0x000fe4000f8e00ff */
[----:B------:R-:W-:Y:S02]  /*a170*/  IMAD.MOV.U32 R3, RZ, RZ, R0 ;  /* 0x000000ffff037224 */ /* 0x000fe400078e0000 */
[----:B------:R-:W-:-:S07]  /*a180*/  IMAD.MOV.U32 R4, RZ, RZ, R7 ;  /* 0x000000ffff047224 */ /* 0x000fce00078e0007 */
.L_x_267:
[----:B------:R-:W0:Y:S01]  /*a190*/  S2R R10, SR_CgaCtaId ;  /* 0x00000000000a7919 */ /* 0x000e220000008800 */
[----:B------:R-:W-:Y:S01]  /*a1a0*/  MOV R5, 0x400 ;  /* 0x0000040000057802 */ /* 0x000fe20000000f00 */
[----:B------:R-:W1:Y:S03]  /*a1b0*/  @!P2 LDC R9, c[0x0][0x500] ;  /* 0x00014000ff09ab82 */ /* 0x000e660000000800 */
[----:B0-----:R-:W-:Y:S02]  /*a1c0*/  LEA R11, R10, R5, 0x18 ;  /* 0x000000050a0b7211 */ /* 0x001fe400078ec0ff */
[----:B------:R-:W-:-:S03]  /*a1d0*/  SHF.L.U32 R5, R3, 0x1f, RZ ;  /* 0x0000001f03057819 */ /* 0x000fc600000006ff */
[----:B------:R-:W-:-:S04]  /*a1e0*/  IMAD R10, R4, 0x8, R11 ;  /* 0x00000008040a7824 */ /* 0x000fc800078e020b */
[----:B------:R-:W0:Y:S02]  /*a1f0*/  SYNCS.PHASECHK.TRANS64.TRYWAIT P1, [R10+URZ+0xc8], R5 ;  /* 0x0000c8050a0075a7 */ /* 0x000e24000802017f */
[----:B01----:R-:W-:Y:S05]  /*a200*/  @!P1 BRA `(.L_x_264) ;  /* 0x0000001800a89947 */ /* 0x003fea0003800000 */
.L_x_307:
[----:B0-----:R-:W-:Y:S01]  /*a210*/  PRMT R5, R6, 0x9910, RZ ;  /* 0x0000991006057816 */ /* 0x001fe200000000ff */
[----:B------:R0:W-:Y:S03]  /*a220*/  @!P2 SYNCS.ARRIVE.TRANS64 RZ, [R10+URZ], R9 ;  /* 0x000000090affa9a7 */ /* 0x0001e6000800003f */
[----:B------:R-:W-:-:S13]  /*a230*/  ISETP.NE.AND P1, PT, R5, 0x2, PT ;  /* 0x000000020500780c */ /* 0x000fda0003f25270 */
[----:B0-----:R-:W-:Y:S05]  /*a240*/  @P1 BRA `(.L_x_265) ;  /* 0x0000000000041947 */ /* 0x001fea0003800000 */
[----:B------:R-:W-:Y:S01]  /*a250*/  BPT.TRAP 0x1 ;  /* 0x000000040000795c */ /* 0x000fe20000300000 */
.L_x_265:
[----:B------:R-:W-:Y:S05]  /*a260*/  @P0 BRA `(.L_x_266) ;  /* 0x0000000000040947 */ /* 0x000fea0003800000 */
[----:B------:R-:W-:Y:S01]  /*a270*/  BPT.TRAP 0x1 ;  /* 0x000000040000795c */ /* 0x000fe20000300000 */
.L_x_266:
[--C-:B------:R-:W-:Y:S01]  /*a280*/  IMAD R5, R4, 0x800, R11.reuse ;  /* 0x0000080004057824 */ /* 0x100fe200078e020b */
[----:B------:R-:W-:Y:S01]  /*a290*/  R2UR UR9, R10 ;  /* 0x000000000a0972ca */ /* 0x000fe200000e0000 */
[C---:B------:R-:W-:Y:S01]  /*a2a0*/  IMAD R11, R4.reuse, 0x1c00, R11 ;  /* 0x00001c00040b7824 */ /* 0x040fe200078e020b */
[----:B------:R-:W-:Y:S01]  /*a2b0*/  UIADD3 UR4, UP0, UR20, 0xf0, URZ ;  /* 0x000000f014047890 */ /* 0x000fe2000ff1e03f */
[----:B------:R-:W-:Y:S01]  /*a2c0*/  VIADD R13, R13, 0xffffffff ;  /* 0xffffffff0d0d7836 */ /* 0x000fe20000000000 */
[----:B------:R-:W-:Y:S01]  /*a2d0*/  R2UR UR5, R5 ;  /* 0x00000000050572ca */ /* 0x000fe200000e0000 */
[----:B------:R-:W-:Y:S01]  /*a2e0*/  UIADD3 UR22, UP1, UR20, 0x1f0, URZ ;  /* 0x000001f014167890 */ /* 0x000fe2000ff3e03f */
[----:B------:R-:W-:Y:S01]  /*a2f0*/  R2UR UR8, R11 ;  /* 0x000000000b0872ca */ /* 0x000fe200000e0000 */
[----:B------:R-:W-:Y:S01]  /*a300*/  VIADD R4, R4, 0x1 ;  /* 0x0000000104047836 */ /* 0x000fe20000000000 */
[----:B------:R-:W-:Y:S01]  /*a310*/  R2UR UR11, R19 ;  /* 0x00000000130b72ca */ /* 0x000fe200000e0000 */
[----:B------:R-:W-:Y:S01]  /*a320*/  UIADD3.X UR23, URZ, UR21, URZ, UP1, !UPT ;  /* 0x000000153f177290 */ /* 0x000fe20008ffe43f */
[----:B------:R-:W-:Y:S01]  /*a330*/  R2UR UR10, R12 ;  /* 0x000000000c0a72ca */ /* 0x000fe200000e0000 */
[----:B------:R-:W-:Y:S01]  /*a340*/  UMOV UR6, 0x0 ;  /* 0x0000000000067882 */ /* 0x000fe20000000000 */
[----:B------:R-:W-:Y:S01]  /*a350*/  R2UR UR12, R2 ;  /* 0x00000000020c72ca */ /* 0x000fe200000e0000 */
[----:B------:R-:W-:Y:S01]  /*a360*/  UMOV UR7, 0x10000000 ;  /* 0x1000000000077882 */ /* 0x000fe20000000000 */
[----:B------:R-:W-:Y:S01]  /*a370*/  R2UR UR18, R22 ;  /* 0x00000000161272ca */ /* 0x000fe200000e0000 */
[----:B------:R-:W-:Y:S01]  /*a380*/  VIADD R12, R12, 0x10 ;  /* 0x000000100c0c7836 */ /* 0x000fe20000000000 */
[----:B------:R-:W-:Y:S01]  /*a390*/  ISETP.GT.AND P3, PT, R13, 0x1, PT ;  /* 0x000000010d00780c */ /* 0x000fe20003f64270 */
[----:B------:R-:W-:Y:S01]  /*a3a0*/  UIADD3 UR13, UR5, 0x280, URZ ;  /* 0x00000280050d7890 */ /* 0x000fe2000fffe03f */
[----:B------:R-:W-:Y:S01]  /*a3b0*/  ISETP.NE.AND P1, PT, R4, 0x19, PT ;  /* 0x000000190400780c */ /* 0x000fe20003f25270 */
[----:B------:R-:W-:-:S02]  /*a3c0*/  UIADD3.X UR5, URZ, UR21, URZ, UP0, !UPT ;  /* 0x000000153f057290 */ /* 0x000fc400087fe43f */
[----:B------:R-:W-:Y:S01]  /*a3d0*/  UIADD3 UR14, UR8, 0xca80, URZ ;  /* 0x0000ca80080e7890 */ /* 0x000fe2000fffe03f */
[----:B------:R-:W-:Y:S02]  /*a3e0*/  SEL R10, RZ, 0x1, P1 ;  /* 0x00000001ff0a7807 */ /* 0x000fe40000800000 */
[----:B------:R-:W-:Y:S01]  /*a3f0*/  UMOV UR8, UR13 ;  /* 0x0000000d00087c82 */ /* 0x000fe20008000000 */
[----:B------:R-:W-:Y:S02]  /*a400*/  SEL R4, R4, RZ, P1 ;  /* 0x000000ff04047207 */ /* 0x000fe40000800000 */
[----:B------:R-:W-:Y:S01]  /*a410*/  LOP3.LUT R3, R3, R10, RZ, 0x3c, !PT ;  /* 0x0000000a03037212 */ /* 0x000fe200078e3cff */
[----:B------:R0:W-:Y:S02]  /*a420*/  UTMALDG.3D [UR8], [UR4], desc[UR6] ;  /* 0x00000608040075b4 */ /* 0x0001e40008011000 */
[----:B0-----:R-:W-:Y:S01]  /*a430*/  UMOV UR8, UR14 ;  /* 0x0000000e00087c82 */ /* 0x001fe20008000000 */
[----:B------:R-:W-:-:S02]  /*a440*/  UMOV UR11, UR18 ;  /* 0x00000012000b7c82 */ /* 0x000fc40008000000 */
[----:B------:R0:W-:Y:S02]  /*a450*/  UTMALDG.3D [UR8], [UR22], desc[UR6] ;  /* 0x00000608160075b4 */ /* 0x0001e40008011000 */
[----:B0-----:R-:W-:Y:S05]  /*a460*/  @P3 BRA `(.L_x_267) ;  /* 0xfffffffc00483947 */ /* 0x001fea000383ffff */
.L_x_263:
[----:B------:R-:W-:Y:S05]  /*a470*/  BSYNC B1 ;  /* 0x0000000000017941 */ /* 0x000fea0003800000 */
.L_x_262:
[----:B------:R-:W2:Y:S01]  /*a480*/  LDL.64 R10, [R1] ;  /* 0x00000000010a7983 */ /* 0x000ea20000100a00 */
[----:B------:R-:W-:Y:S01]  /*a490*/  LOP3.LUT P4, RZ, R8, 0xff, RZ, 0xc0, !PT ;  /* 0x000000ff08ff7812 */ /* 0x000fe2000788c0ff */
[----:B------:R-:W-:Y:S01]  /*a4a0*/  VIADD R4, R7, UR40 ;  /* 0x0000002807047c36 */ /* 0x000fe20008000000 */
[----:B------:R-:W-:Y:S01]  /*a4b0*/  ULDC.64 UR4, c[0x0][0x650] ;  /* 0x0001940000047ab9 */ /* 0x000fe20000000a00 */
[----:B------:R-:W-:Y:S01]  /*a4c0*/  IMAD.U32 R7, RZ, RZ, UR40 ;  /* 0x00000028ff077e24 */ /* 0x000fe2000f8e00ff */
[----:B------:R-:W-:Y:S01]  /*a4d0*/  UISETP.GE.U32.AND UP0, UPT, UR40, 0x19, UPT ;  /* 0x000000192800788c */ /* 0x000fe2000bf06070 */
[----:B------:R-:W-:Y:S01]  /*a4e0*/  BSSY B1, `(.L_x_268) ;  /* 0x000006f000017945 */ /* 0x000fe20003800000 */
[----:B------:R-:W-:Y:S01]  /*a4f0*/  ISETP.GT.U32.AND P1, PT, R4, 0x18, PT ;  /* 0x000000180400780c */ /* 0x000fe20003f24070 */
[----:B------:R-:W-:Y:S01]  /*a500*/  IMAD.MOV.U32 R19, RZ, RZ, -0x1 ;  /* 0xffffffffff137424 */ /* 0x000fe200078e00ff */
[----:B------:R-:W-:Y:S01]  /*a510*/  PRMT R8, RZ, 0x7610, R8 ;  /* 0x00007610ff087816 */ /* 0x000fe20000000008 */
[----:B------:R-:W-:Y:S01]  /*a520*/  IMAD.MOV.U32 R22, RZ, RZ, -0x1 ;  /* 0xffffffffff167424 */ /* 0x000fe200078e00ff */
[----:B------:R-:W-:-:S02]  /*a530*/  ISETP.LT.U32.AND P1, PT, R7, 0x19, P1 ;  /* 0x000000190700780c */ /* 0x000fc40000f21070 */
[----:B------:R-:W-:Y:S01]  /*a540*/  PLOP3.LUT P3, PT, PT, PT, UP0, 0x80, 0x0 ;  /* 0x000000000000781c */ /* 0x000fe20003f6f008 */
[----:B------:R-:W0:Y:S01]  /*a550*/  @P4 S2R R3, SR_CgaCtaId ;  /* 0x0000000000034919 */ /* 0x000e220000008800 */
[----:B------:R-:W-:-:S04]  /*a560*/  @P4 MOV R2, 0x400 ;  /* 0x0000040000024802 */ /* 0x000fc80000000f00 */
[----:B0-----:R-:W-:Y:S01]  /*a570*/  @P4 LEA R5, R3, R2, 0x18 ;  /* 0x0000000203054211 */ /* 0x001fe200078ec0ff */
[----:B------:R-:W-:-:S03]  /*a580*/  IMAD.WIDE.U32 R2, R4, 0x51eb851f, RZ ;  /* 0x51eb851f04027825 */ /* 0x000fc600078e00ff */
[----:B------:R0:W-:Y:S01]  /*a590*/  @P4 SYNCS.ARRIVE.TRANS64.A1T0 RZ, [R5+URZ+0x1c8], RZ ;  /* 0x0001c8ff05ff49a7 */ /* 0x0001e2000810003f */
[----:B------:R-:W-:Y:S01]  /*a5a0*/  IMAD.MOV.U32 R2, RZ, RZ, -0x1 ;  /* 0xffffffffff027424 */ /* 0x000fe200078e00ff */
[----:B0-----:R-:W-:Y:S02]  /*a5b0*/  SHF.R.U32.HI R5, RZ, 0x3, R3 ;  /* 0x00000003ff057819 */ /* 0x001fe40000011603 */
[----:B------:R-:W-:-:S03]  /*a5c0*/  SEL R3, RZ, 0x1, !P1 ;  /* 0x00000001ff037807 */ /* 0x000fc60004800000 */
[----:B------:R-:W-:Y:S01]  /*a5d0*/  IMAD R7, R5, -0x19, R4 ;  /* 0xffffffe705077824 */ /* 0x000fe200078e0204 */
[----:B------:R-:W-:Y:S02]  /*a5e0*/  LOP3.LUT R0, R0, R3, RZ, 0x3c, !PT ;  /* 0x0000000300007212 */ /* 0x000fe400078e3cff */
[----:B------:R-:W-:Y:S02]  /*a5f0*/  PRMT R3, RZ, 0x7610, R3 ;  /* 0x00007610ff037816 */ /* 0x000fe40000000003 */
[----:B------:R-:W-:Y:S02]  /*a600*/  @P3 LOP3.LUT R0, R0, 0x1, R5, 0x78, !PT ;  /* 0x0000000100003812 */ /* 0x000fe400078e7805 */
[----:B--2---:R-:W-:-:S04]  /*a610*/  IADD3 R18, P4, R18, R10, RZ ;  /* 0x0000000a12127210 */ /* 0x004fc80007f9e0ff */
[----:B------:R-:W-:Y:S01]  /*a620*/  ISETP.GE.U32.AND P1, PT, R18, UR4, PT ;  /* 0x0000000412007c0c */ /* 0x000fe2000bf26070 */
[----:B------:R-:W-:-:S05]  /*a630*/  IMAD.X R17, R17, 0x1, R23, P4 ;  /* 0x0000000111117824 */ /* 0x000fca00020e0617 */
[----:B------:R-:W-:-:S13]  /*a640*/  ISETP.GE.U32.AND.EX P1, PT, R17, UR5, PT, P1 ;  /* 0x0000000511007c0c */ /* 0x000fda000bf26110 */
[----:B------:R-:W-:Y:S05]  /*a650*/  @P1 BRA `(.L_x_269) ;  /* 0x00000004005c1947 */ /* 0x000fea0003800000 */
[----:B------:R-:W0:Y:S01]  /*a660*/  S2R R11, SR_CTAID.X ;  /* 0x00000000000b7919 */ /* 0x000e220000002500 */
[----:B------:R-:W-:Y:S01]  /*a670*/  ULDC.64 UR4, c[0x0][0x628] ;  /* 0x00018a0000047ab9 */ /* 0x000fe20000000a00 */
[----:B------:R-:W1:Y:S01]  /*a680*/  LDC R12, c[0x0][0x144] ;  /* 0x00005100ff0c7b82 */ /* 0x000e620000000800 */
[----:B------:R-:W-:Y:S01]  /*a690*/  ISETP.NE.U32.AND P1, PT, RZ, UR4, PT ;  /* 0x00000004ff007c0c */ /* 0x000fe2000bf25070 */
[----:B------:R-:W2:Y:S01]  /*a6a0*/  S2R R9, SR_CTAID.Y ;  /* 0x0000000000097919 */ /* 0x000ea20000002600 */
[----:B------:R-:W-:Y:S01]  /*a6b0*/  ULDC UR6, c[0x0][0x150] ;  /* 0x0000540000067ab9 */ /* 0x000fe20000000800 */
[----:B------:R-:W-:Y:S01]  /*a6c0*/  ULDC UR7, c[0x0][0x630] ;  /* 0x00018c0000077ab9 */ /* 0x000fe20000000800 */
[----:B------:R-:W-:Y:S01]  /*a6d0*/  ISETP.NE.AND.EX P1, PT, RZ, UR5, PT, P1 ;  /* 0x00000005ff007c0c */ /* 0x000fe2000bf25310 */
[----:B------:R-:W-:Y:S01]  /*a6e0*/  IMAD.MOV.U32 R2, RZ, RZ, R18 ;  /* 0x000000ffff027224 */ /* 0x000fe200078e0012 */
[----:B0-----:R-:W-:-:S05]  /*a6f0*/  I2FP.F32.U32 R3, R11 ;  /* 0x0000000b00037245 */ /* 0x001fca0000201000 */
[----:B------:R-:W-:Y:S01]  /*a700*/  FMUL R14, R3, UR6 ;  /* 0x00000006030e7c20 */ /* 0x000fe20008400000 */
[----:B------:R-:W-:-:S05]  /*a710*/  IMAD.MOV.U32 R3, RZ, RZ, R17 ;  /* 0x000000ffff037224 */ /* 0x000fca00078e0011 */
[----:B--2---:R-:W-:Y:S05]  /*a720*/  @!P1 BRA `(.L_x_270) ;  /* 0x0000000000289947 */ /* 0x004fea0003800000 */
[----:B------:R-:W-:Y:S02]  /*a730*/  ULDC UR6, c[0x0][0x634] ;  /* 0x00018d0000067ab9 */ /* 0x000fe40000000800 */
[----:B------:R-:W-:-:S05]  /*a740*/  IADD3 R3, P1, R18, UR6, RZ ;  /* 0x0000000612037c10 */ /* 0x000fca000ff3e0ff */
[----:B------:R-:W-:-:S04]  /*a750*/  IMAD.X R13, RZ, RZ, R17, P1 ;  /* 0x000000ffff0d7224 */ /* 0x000fc800008e0611 */
[----:B------:R-:W-:-:S04]  /*a760*/  IMAD.WIDE.U32 R4, R13, UR4, RZ ;  /* 0x000000040d047c25 */ /* 0x000fc8000f8e00ff */
[----:B------:R-:W-:-:S04]  /*a770*/  IMAD.WIDE.U32 R4, P1, R3, UR5, R4 ;  /* 0x0000000503047c25 */ /* 0x000fc8000f820004 */
[----:B------:R-:W-:-:S04]  /*a780*/  IMAD.WIDE.U32 R2, R3, UR4, RZ ;  /* 0x0000000403027c25 */ /* 0x000fc8000f8e00ff */
[----:B------:R-:W-:Y:S01]  /*a790*/  IMAD.MOV.U32 R2, RZ, RZ, R5 ;  /* 0x000000ffff027224 */ /* 0x000fe200078e0005 */
[----:B------:R-:W-:Y:S01]  /*a7a0*/  IADD3 RZ, P3, R3, R4, RZ ;  /* 0x0000000403ff7210 */ /* 0x000fe20007f7e0ff */
[----:B------:R-:W-:-:S04]  /*a7b0*/  IMAD.X R3, RZ, RZ, RZ, P1 ;  /* 0x000000ffff037224 */ /* 0x000fc800008e06ff */
[----:B------:R-:W-:-:S08]  /*a7c0*/  IMAD.WIDE.U32.X R2, R13, UR5, R2, P3 ;  /* 0x000000050d027c25 */ /* 0x000fd000098e0402 */
.L_x_270:
[--C-:B------:R-:W-:Y:S01]  /*a7d0*/  SHF.R.U64 R10, R2, UR7, R3.reuse ;  /* 0x00000007020a7c19 */ /* 0x100fe20008001203 */
[----:B------:R-:W0:Y:S01]  /*a7e0*/  F2I.U32.TRUNC.NTZ R14, R14 ;  /* 0x0000000e000e7305 */ /* 0x000e22000020f000 */
[----:B------:R-:W-:Y:S01]  /*a7f0*/  SHF.R.U32.HI R2, RZ, UR7, R3 ;  /* 0x00000007ff027c19 */ /* 0x000fe20008011603 */
[----:B------:R-:W-:Y:S01]  /*a800*/  ULDC.64 UR4, c[0x0][0x620] ;  /* 0x0001880000047ab9 */ /* 0x000fe20000000a00 */
[----:B------:R-:W-:Y:S01]  /*a810*/  IADD3 R5, P1, RZ, -R10, RZ ;  /* 0x8000000aff057210 */ /* 0x000fe20007f3e0ff */
[----:B------:R-:W-:Y:S01]  /*a820*/  IMAD.MOV.U32 R3, RZ, RZ, R17 ;  /* 0x000000ffff037224 */ /* 0x000fe200078e0011 */
[----:B------:R-:W-:-:S03]  /*a830*/  ULDC.64 UR6, c[0x0][0x640] ;  /* 0x0001900000067ab9 */ /* 0x000fc60000000a00 */
[----:B------:R-:W-:Y:S01]  /*a840*/  IMAD.X R2, RZ, RZ, ~R2, P1 ;  /* 0x000000ffff027224 */ /* 0x000fe200008e0e02 */
[----:B------:R-:W-:-:S03]  /*a850*/  ISETP.NE.U32.AND P1, PT, RZ, UR6, PT ;  /* 0x00000006ff007c0c */ /* 0x000fc6000bf25070 */
[----:B------:R-:W-:Y:S01]  /*a860*/  IMAD R4, R2, UR4, RZ ;  /* 0x0000000402047c24 */ /* 0x000fe2000f8e02ff */
[----:B------:R-:W-:Y:S01]  /*a870*/  ISETP.NE.AND.EX P1, PT, RZ, UR7, PT, P1 ;  /* 0x00000007ff007c0c */ /* 0x000fe2000bf25310 */
[----:B------:R-:W-:-:S04]  /*a880*/  IMAD.MOV.U32 R2, RZ, RZ, R18 ;  /* 0x000000ffff027224 */ /* 0x000fc800078e0012 */
[----:B------:R-:W-:Y:S01]  /*a890*/  IMAD.WIDE.U32 R2, R5, UR4, R2 ;  /* 0x0000000405027c25 */ /* 0x000fe2000f8e0002 */
[----:B------:R-:W-:-:S03]  /*a8a0*/  ULDC UR4, c[0x0][0x618] ;  /* 0x0001860000047ab9 */ /* 0x000fc60000000800 */
[----:B------:R-:W-:Y:S01]  /*a8b0*/  IMAD R5, R5, UR5, R4 ;  /* 0x0000000505057c24 */ /* 0x000fe2000f8e0204 */
[----:B------:R-:W-:Y:S01]  /*a8c0*/  ULDC UR5, c[0x0][0x154] ;  /* 0x0000550000057ab9 */ /* 0x000fe20000000800 */
[----:B0-----:R-:W-:Y:S02]  /*a8d0*/  IMAD.MOV R4, RZ, RZ, -R14 ;  /* 0x000000ffff047224 */ /* 0x001fe400078e0a0e */
[----:B------:R-:W0:Y:S01]  /*a8e0*/  LDC R14, c[0x0][0x148] ;  /* 0x00005200ff0e7b82 */ /* 0x000e220000000800 */
[----:B------:R-:W-:Y:S02]  /*a8f0*/  IMAD.IADD R3, R3, 0x1, R5 ;  /* 0x0000000103037824 */ /* 0x000fe400078e0205 */
[----:B-1----:R-:W-:Y:S01]  /*a900*/  IMAD R11, R12, R4, R11 ;  /* 0x000000040c0b7224 */ /* 0x002fe200078e020b */
[----:B------:R-:W-:Y:S02]  /*a910*/  I2FP.F32.U32 R4, R9 ;  /* 0x0000000900047245 */ /* 0x000fe40000201000 */
[----:B------:R-:W-:-:S02]  /*a920*/  SHF.R.U64 R12, R2, UR4, R3 ;  /* 0x00000004020c7c19 */ /* 0x000fc40008001203 */
[----:B------:R-:W-:Y:S01]  /*a930*/  SHF.R.U32.HI R3, RZ, UR4, R3 ;  /* 0x00000004ff037c19 */ /* 0x000fe20008011603 */
[----:B------:R-:W-:Y:S01]  /*a940*/  FMUL R4, R4, UR5 ;  /* 0x0000000504047c20 */ /* 0x000fe20008400000 */
[----:B------:R-:W-:Y:S02]  /*a950*/  ULDC UR4, c[0x0][0x608] ;  /* 0x0001820000047ab9 */ /* 0x000fe40000000800 */
[--C-:B------:R-:W-:Y:S01]  /*a960*/  SHF.R.U64 R15, R12, UR4, R3.reuse ;  /* 0x000000040c0f7c19 */ /* 0x100fe20008001203 */
[----:B------:R1:W2:Y:S01]  /*a970*/  F2I.U32.TRUNC.NTZ R20, R4 ;  /* 0x0000000400147305 */ /* 0x0002a2000020f000 */
[----:B------:R-:W-:Y:S01]  /*a980*/  SHF.R.U32.HI R2, RZ, UR4, R3 ;  /* 0x00000004ff027c19 */ /* 0x000fe20008011603 */
[----:B------:R-:W-:-:S03]  /*a990*/  ULDC UR4, c[0x0][0x658] ;  /* 0x0001960000047ab9 */ /* 0x000fc60000000800 */
[--C-:B------:R-:W-:Y:S02]  /*a9a0*/  SHF.R.U64 R13, R15, UR4, R2.reuse ;  /* 0x000000040f0d7c19 */ /* 0x100fe40008001202 */
[----:B------:R-:W-:-:S03]  /*a9b0*/  SHF.R.U32.HI R19, RZ, UR4, R2 ;  /* 0x00000004ff137c19 */ /* 0x000fc60008011602 */
[----:B------:R-:W-:Y:S02]  /*a9c0*/  IMAD.MOV.U32 R2, RZ, RZ, R13 ;  /* 0x000000ffff027224 */ /* 0x000fe400078e000d */
[----:B------:R-:W-:Y:S01]  /*a9d0*/  IMAD.MOV.U32 R3, RZ, RZ, R19 ;  /* 0x000000ffff037224 */ /* 0x000fe200078e0013 */
[----:B-1----:R-:W-:Y:S06]  /*a9e0*/  @!P1 BRA `(.L_x_271) ;  /* 0x0000000000289947 */ /* 0x002fec0003800000 */
        /* <DEDUP_REMOVED lines=10> */
.L_x_271:
[----:B------:R-:W1:Y:S01]  /*aa90*/  LDC R4, c[0x0][0x65c] ;  /* 0x00019700ff047b82 */ /* 0x000e620000000800 */
[----:B------:R-:W-:Y:S01]  /*aaa0*/  ULDC UR4, c[0x0][0x648] ;  /* 0x0001920000047ab9 */ /* 0x000fe20000000800 */
[----:B------:R-:W-:Y:S01]  /*aab0*/  LOP3.LUT R15, R15, UR16, RZ, 0xc0, !PT ;  /* 0x000000100f0f7c12 */ /* 0x000fe2000f8ec0ff */
[----:B--2---:R-:W-:Y:S01]  /*aac0*/  IMAD.MOV R20, RZ, RZ, -R20 ;  /* 0x000000ffff147224 */ /* 0x004fe200078e0a14 */
[----:B------:R-:W-:Y:S01]  /*aad0*/  SHF.R.U64 R2, R2, UR4, R3 ;  /* 0x0000000402027c19 */ /* 0x000fe20008001203 */
[----:B------:R-:W-:Y:S01]  /*aae0*/  ULDC UR4, c[0x0][0x638] ;  /* 0x00018e0000047ab9 */ /* 0x000fe20000000800 */
[----:B------:R-:W-:Y:S01]  /*aaf0*/  LOP3.LUT R12, R12, UR15, RZ, 0xc0, !PT ;  /* 0x0000000f0c0c7c12 */ /* 0x000fe2000f8ec0ff */
[----:B------:R-:W-:Y:S01]  /*ab00*/  ULDC UR5, c[0x0][0x610] ;  /* 0x0001840000057ab9 */ /* 0x000fe20000000800 */
[----:B------:R-:W-:Y:S01]  /*ab10*/  IMAD.MOV.U32 R3, RZ, RZ, 0x1 ;  /* 0x00000001ff037424 */ /* 0x000fe200078e00ff */
[----:B-1----:R-:W-:Y:S01]  /*ab20*/  ISETP.NE.AND P1, PT, R4, 0x1, PT ;  /* 0x000000010400780c */ /* 0x002fe20003f25270 */
[----:B------:R-:W-:-:S02]  /*ab30*/  IMAD.MOV R4, RZ, RZ, -R2 ;  /* 0x000000ffff047224 */ /* 0x000fc400078e0a02 */
[----:B------:R-:W-:Y:S02]  /*ab40*/  IMAD R2, R2, UR17, R15 ;  /* 0x0000001102027c24 */ /* 0x000fe4000f8e020f */
[----:B------:R-:W-:Y:S01]  /*ab50*/  IMAD R13, R4, UR4, R13 ;  /* 0x00000004040d7c24 */ /* 0x000fe2000f8e020d */
[----:B------:R-:W-:-:S07]  /*ab60*/  ULDC UR4, c[0x0][0x600] ;  /* 0x0001800000047ab9 */ /* 0x000fce0000000800 */
[----:B0-----:R-:W-:-:S04]  /*ab70*/  @P1 IMAD R11, R14, R20, R9 ;  /* 0x000000140e0b1224 */ /* 0x001fc800078e0209 */
[----:B------:R-:W-:Y:S02]  /*ab80*/  IMAD R11, R2, UR5, R11 ;  /* 0x00000005020b7c24 */ /* 0x000fe4000f8e020b */
[----:B------:R-:W-:-:S05]  /*ab90*/  IMAD R2, R13, UR4, R12 ;  /* 0x000000040d027c24 */ /* 0x000fca000f8e020c */
[----:B------:R-:W-:Y:S02]  /*aba0*/  SEL R22, R2, R11, !P1 ;  /* 0x0000000b02167207 */ /* 0x000fe40004800000 */
[----:B------:R-:W-:Y:S01]  /*abb0*/  SEL R19, R11, R2, !P1 ;  /* 0x000000020b137207 */ /* 0x000fe20004800000 */
[----:B------:R-:W-:-:S07]  /*abc0*/  IMAD.MOV.U32 R2, RZ, RZ, R10 ;  /* 0x000000ffff027224 */ /* 0x000fce00078e000a */
.L_x_269:
[----:B------:R-:W-:Y:S05]  /*abd0*/  BSYNC B1 ;  /* 0x0000000000017941 */ /* 0x000fea0003800000 */
.L_x_268:
[----:B------:R-:W-:-:S13]  /*abe0*/  LOP3.LUT P1, RZ, R3, 0xff, RZ, 0xc0, !PT ;  /* 0x000000ff03ff7812 */ /* 0x000fda000782c0ff */
[----:B------:R-:W-:Y:S05]  /*abf0*/  @P1 BRA `(.L_x_272) ;  /* 0xfffffff400301947 */ /* 0x000fea000383ffff */
[----:B------:R-:W-:Y:S05]  /*ac00*/  BSYNC B0 ;  /* 0x0000000000007941 */ /* 0x000fea0003800000 */
.L_x_260:
[----:B------:R-:W-:-:S03]  /*ac10*/  UMOV UR4, 0xffffffff ;  /* 0xffffffff00047882 */ /* 0x000fc60000000000 */
[----:B------:R-:W-:Y:S05]  /*ac20*/  BRA.DIV UR4, `(.L_x_273) ;  /* 0x0000001204347947 */ /* 0x000fea000b800000 */
[----:B------:R-:W-:-:S13]  /*ac30*/  ELECT P6, URZ, PT ;  /* 0x00000000003f782f */ /* 0x000fda00038c0000 */
.L_x_310:
[----:B------:R-:W-:Y:S04]  /*ac40*/  BSSY B0, `(.L_x_274) ;  /* 0x00000e8000007945 */ /* 0x000fe80003800000 */
[----:B------:R-:W-:Y:S05]  /*ac50*/  @!P6 BRA `(.L_x_275) ;  /* 0x0000000c0098e947 */ /* 0x000fea0003800000 */
[----:B------:R-:W-:-:S04]  /*ac60*/  LOP3.LUT R16, R16, 0x2, RZ, 0xfc, !PT ;  /* 0x0000000210107812 */ /* 0x000fc800078efcff */
[----:B------:R-:W-:-:S13]  /*ac70*/  ISETP.NE.AND P0, PT, R16, 0x3, PT ;  /* 0x000000031000780c */ /* 0x000fda0003f05270 */
[----:B------:R-:W-:Y:S05]  /*ac80*/  @!P0 BRA `(.L_x_276) ;  /* 0x0000000000048947 */ /* 0x000fea0003800000 */
[----:B------:R-:W-:Y:S01]  /*ac90*/  BPT.TRAP 0x1 ;  /* 0x000000040000795c */ /* 0x000fe20000300000 */
.L_x_276:
[----:B------:R-:W0:Y:S01]  /*aca0*/  S2R R3, SR_CgaCtaId ;  /* 0x0000000000037919 */ /* 0x000e220000008800 */
[----:B------:R-:W-:Y:S02]  /*acb0*/  MOV R2, 0x400 ;  /* 0x0000040000027802 */ /* 0x000fe40000000f00 */
[----:B------:R-:W-:Y:S02]  /*acc0*/  SHF.L.U32 R4, R0, 0x1f, RZ ;  /* 0x0000001f00047819 */ /* 0x000fe400000006ff */
[----:B0-----:R-:W-:-:S05]  /*acd0*/  LEA R2, R3, R2, 0x18 ;  /* 0x0000000203027211 */ /* 0x001fca00078ec0ff */
[----:B------:R-:W-:-:S04]  /*ace0*/  VIADD R2, R2, 0xc8 ;  /* 0x000000c802027836 */ /* 0x000fc80000000000 */
[C---:B------:R-:W-:Y:S02]  /*acf0*/  IMAD R9, R7.reuse, 0x8, R2 ;  /* 0x0000000807097824 */ /* 0x040fe400078e0202 */
[----:B------:R-:W-:Y:S02]  /*ad00*/  VIADD R7, R7, 0x1 ;  /* 0x0000000107077836 */ /* 0x000fe40000000000 */
[----:B------:R-:W0:Y:S03]  /*ad10*/  SYNCS.PHASECHK.TRANS64.TRYWAIT P0, [R9+URZ], R4 ;  /* 0x00000004090075a7 */ /* 0x000e26000800017f */
[----:B------:R-:W-:-:S04]  /*ad20*/  ISETP.NE.AND P1, PT, R7, 0x19, PT ;  /* 0x000000190700780c */ /* 0x000fc80003f25270 */
[----:B------:R-:W-:Y:S02]  /*ad30*/  SEL R3, RZ, 0x1, P1 ;  /* 0x00000001ff037807 */ /* 0x000fe40000800000 */
[----:B------:R-:W-:Y:S02]  /*ad40*/  SEL R7, R7, RZ, P1 ;  /* 0x000000ff07077207 */ /* 0x000fe40000800000 */
[----:B------:R-:W-:-:S03]  /*ad50*/  LOP3.LUT R6, R0, R3, RZ, 0x3c, !PT ;  /* 0x0000000300067212 */ /* 0x000fc600078e3cff */
[----:B------:R-:W-:Y:S01]  /*ad60*/  IMAD R8, R7, 0x8, R2 ;  /* 0x0000000807087824 */ /* 0x000fe200078e0202 */
[----:B------:R-:W-:Y:S01]  /*ad70*/  SHF.L.U32 R5, R6, 0x1f, RZ ;  /* 0x0000001f06057819 */ /* 0x000fe200000006ff */
[----:B0-----:R-:W-:Y:S06]  /*ad80*/  @!P0 BRA `(.L_x_277) ;  /* 0x0000000c00fc8947 */ /* 0x001fec0003800000 */
.L_x_311:
[----:B------:R-:W1:Y:S01]  /*ad90*/  SYNCS.PHASECHK.TRANS64.TRYWAIT P0, [R8+URZ], R5 ;  /* 0x00000005080075a7 */ /* 0x000e62000800017f */
[----:B------:R-:W-:-:S05]  /*ada0*/  VIADD R0, R7, 0x1 ;  /* 0x0000000107007836 */ /* 0x000fca0000000000 */
[----:B------:R-:W-:-:S04]  /*adb0*/  ISETP.NE.AND P1, PT, R0, 0x19, PT ;  /* 0x000000190000780c */ /* 0x000fc80003f25270 */
[----:B------:R-:W-:Y:S02]  /*adc0*/  SEL R3, RZ, 0x1, P1 ;  /* 0x00000001ff037807 */ /* 0x000fe40000800000 */
[----:B------:R-:W-:Y:S02]  /*add0*/  SEL R7, R0, RZ, P1 ;  /* 0x000000ff00077207 */ /* 0x000fe40000800000 */
[----:B------:R-:W-:-:S03]  /*ade0*/  LOP3.LUT R6, R6, R3, RZ, 0x3c, !PT ;  /* 0x0000000306067212 */ /* 0x000fc600078e3cff */
[----:B0-----:R-:W-:Y:S01]  /*adf0*/  IMAD R9, R7, 0x8, R2 ;  /* 0x0000000807097824 */ /* 0x001fe200078e0202 */
[----:B------:R-:W-:Y:S01]  /*ae00*/  SHF.L.U32 R4, R6, 0x1f, RZ ;  /* 0x0000001f06047819 */ /* 0x000fe200000006ff */
[----:B-1----:R-:W-:Y:S06]  /*ae10*/  @!P0 BRA `(.L_x_278) ;  /* 0x0000000c00ec8947 */ /* 0x002fec0003800000 */
.L_x_312:
        /* <DEDUP_REMOVED lines=9> */
.L_x_313:
        /* <DEDUP_REMOVED lines=9> */
.L_x_314:
        /* <DEDUP_REMOVED lines=9> */
.L_x_315:
        /* <DEDUP_REMOVED lines=9> */
.L_x_316:
        /* <DEDUP_REMOVED lines=9> */
.L_x_317:
        /* <DEDUP_REMOVED lines=9> */
.L_x_318:
        /* <DEDUP_REMOVED lines=9> */
.L_x_319:
        /* <DEDUP_REMOVED lines=9> */
.L_x_320:
        /* <DEDUP_REMOVED lines=9> */
.L_x_321:
        /* <DEDUP_REMOVED lines=9> */
.L_x_322:
        /* <DEDUP_REMOVED lines=9> */
.L_x_323:
        /* <DEDUP_REMOVED lines=9> */
.L_x_324:
        /* <DEDUP_REMOVED lines=9> */
.L_x_325:
        /* <DEDUP_REMOVED lines=9> */
.L_x_326:
        /* <DEDUP_REMOVED lines=9> */
.L_x_327:
        /* <DEDUP_REMOVED lines=9> */
.L_x_328:
        /* <DEDUP_REMOVED lines=9> */
.L_x_329:
        /* <DEDUP_REMOVED lines=9> */
.L_x_330:
        /* <DEDUP_REMOVED lines=9> */
.L_x_331:
        /* <DEDUP_REMOVED lines=9> */
.L_x_332:
[----:B------:R-:W1:Y:S01]  /*b960*/  SYNCS.PHASECHK.TRANS64.TRYWAIT P0, [R9+URZ], R4 ;  /* 0x00000004090075a7 */ /* 0x000e62000800017f */
[----:B------:R-:W-:-:S05]  /*b970*/  VIADD R0, R7, 0x1 ;  /* 0x0000000107007836 */ /* 0x000fca0000000000 */
[----:B------:R-:W-:-:S04]  /*b980*/  ISETP.NE.AND P1, PT, R0, 0x19, PT ;  /* 0x000000190000780c */ /* 0x000fc80003f25270 */
[----:B------:R-:W-:Y:S02]  /*b990*/  SEL R3, RZ, 0x1, P1 ;  /* 0x00000001ff037807 */ /* 0x000fe40000800000 */
[----:B------:R-:W-:Y:S02]  /*b9a0*/  SEL R7, R0, RZ, P1 ;  /* 0x000000ff00077207 */ /* 0x000fe40000800000 */
[----:B------:R-:W-:-:S03]  /*b9b0*/  LOP3.LUT R11, R6, R3, RZ, 0x3c, !PT ;  /* 0x00000003060b7212 */ /* 0x000fc600078e3cff */
[----:B------:R-:W-:Y:S01]  /*b9c0*/  IMAD R6, R7, 0x8, R2 ;  /* 0x0000000807067824 */ /* 0x000fe200078e0202 */
[----:B0-----:R-:W-:Y:S01]  /*b9d0*/  SHF.L.U32 R5, R11, 0x1f, RZ ;  /* 0x0000001f0b057819 */ /* 0x001fe200000006ff */
[----:B-1----:R-:W-:Y:S06]  /*b9e0*/  @!P0 BRA `(.L_x_299) ;  /* 0x00000008009c8947 */ /* 0x002fec0003800000 */
.L_x_333:
[----:B------:R-:W1:Y:S01]  /*b9f0*/  SYNCS.PHASECHK.TRANS64.TRYWAIT P0, [R6+URZ], R5 ;  /* 0x00000005060075a7 */ /* 0x000e62000800017f */
[----:B------:R-:W-:-:S05]  /*ba00*/  VIADD R0, R7, 0x1 ;  /* 0x0000000107007836 */ /* 0x000fca0000000000 */
[----:B------:R-:W-:-:S04]  /*ba10*/  ISETP.NE.AND P1, PT, R0, 0x19, PT ;  /* 0x000000190000780c */ /* 0x000fc80003f25270 */
[----:B0-----:R-:W-:Y:S02]  /*ba20*/  SEL R4, RZ, 0x1, P1 ;  /* 0x00000001ff047807 */ /* 0x001fe40000800000 */
[----:B------:R-:W-:Y:S02]  /*ba30*/  SEL R3, R0, RZ, P1 ;  /* 0x000000ff00037207 */ /* 0x000fe40000800000 */
[----:B------:R-:W-:Y:S01]  /*ba40*/  LOP3.LUT R0, R11, R4, RZ, 0x3c, !PT ;  /* 0x000000040b007212 */ /* 0x000fe200078e3cff */
[----:B-1----:R-:W-:Y:S06]  /*ba50*/  @!P0 BRA `(.L_x_300) ;  /* 0x0000000800948947 */ /* 0x002fec0003800000 */
.L_x_334:
[----:B------:R-:W-:Y:S01]  /*ba60*/  IMAD R3, R3, 0x8, R2 ;  /* 0x0000000803037824 */ /* 0x000fe200078e0202 */
[----:B------:R-:W-:-:S07]  /*ba70*/  SHF.L.U32 R0, R0, 0x1f, RZ ;  /* 0x0000001f00007819 */ /* 0x000fce00000006ff */
.L_x_301:
[----:B-1----:R1:W2:Y:S02]  /*ba80*/  SYNCS.PHASECHK.TRANS64.TRYWAIT P0, [R3+URZ], R0 ;  /* 0x00000000030075a7 */ /* 0x0022a4000800017f */
[----:B--2---:R-:W-:Y:S05]  /*ba90*/  @!P0 NANOSLEEP.SYNCS 0x989680 ;  /* 0x009896800000895d */ /* 0x004fea0003900000 */
[----:B------:R-:W2:Y:S02]  /*baa0*/  @!P0 SYNCS.PHASECHK.TRANS64 P0, [R3+URZ], R0 ;  /* 0x00000000030085a7 */ /* 0x000ea4000800007f */
[----:B--2---:R-:W-:Y:S05]  /*bab0*/  @!P0 BRA `(.L_x_301) ;  /* 0xfffffffc00f08947 */ /* 0x004fea000383ffff */
.L_x_275:
[----:B------:R-:W-:Y:S05]  /*bac0*/  BSYNC B0 ;  /* 0x0000000000007941 */ /* 0x000fea0003800000 */
.L_x_274:
[----:B------:R-:W-:Y:S05]  /*bad0*/  EXIT ;  /* 0x000000000000794d */ /* 0x000fea0003800000 */
.L_x_16:
[----:B-1----:R1:W2:Y:S02]  /*bae0*/  SYNCS.PHASECHK.TRANS64.TRYWAIT P0, [R143+URZ], R0 ;  /* 0x000000008f0075a7 */ /* 0x0022a4000800017f */
[----:B--2---:R-:W-:Y:S05]  /*baf0*/  @!P0 NANOSLEEP.SYNCS 0x989680 ;  /* 0x009896800000895d */ /* 0x004fea0003900000 */
[----:B------:R-:W2:Y:S02]  /*bb00*/  @!P0 SYNCS.PHASECHK.TRANS64 P0, [R143+URZ], R0 ;  /* 0x000000008f0085a7 */ /* 0x000ea4000800007f */
[----:B--2---:R-:W-:Y:S05]  /*bb10*/  @!P0 BRA `(.L_x_16) ;  /* 0xfffffffc00f08947 */ /* 0x004fea000383ffff */
[----:B------:R-:W-:Y:S05]  /*bb20*/  BRA `(.L_x_302) ;  /* 0xffffff5c00087947 */ /* 0x000fea000383ffff */
.L_x_21:
[----:B--2---:R2:W3:Y:S02]  /*bb30*/  SYNCS.PHASECHK.TRANS64.TRYWAIT P1, [R3+URZ], R0 ;  /* 0x00000000030075a7 */ /* 0x0044e4000802017f */
[----:B---3--:R-:W-:Y:S05]  /*bb40*/  @!P1 NANOSLEEP.SYNCS 0x989680 ;  /* 0x009896800000995d */ /* 0x008fea0003900000 */
[----:B------:R-:W3:Y:S02]  /*bb50*/  @!P1 SYNCS.PHASECHK.TRANS64 P1, [R3+URZ], R0 ;  /* 0x00000000030095a7 */ /* 0x000ee4000802007f */
[----:B---3--:R-:W-:Y:S05]  /*bb60*/  @!P1 BRA `(.L_x_21) ;  /* 0xfffffffc00f09947 */ /* 0x008fea000383ffff */
[----:B------:R-:W-:Y:S05]  /*bb70*/  BRA `(.L_x_20) ;  /* 0xffffff5c00747947 */ /* 0x000fea000383ffff */
.L_x_26:
[----:B--2---:R-:W-:-:S04]  /*bb80*/  IMAD.U32 R4, RZ, RZ, UR8 ;  /* 0x00000008ff047e24 */ /* 0x004fc8000f8e00ff */
[----:B------:R2:W3:Y:S03]  /*bb90*/  SYNCS.PHASECHK.TRANS64.TRYWAIT P1, [R4+URZ], R3 ;  /* 0x00000003040075a7 */ /* 0x0004e6000802017f */
[----:B---3--:R-:W-:Y:S05]  /*bba0*/  @!P1 NANOSLEEP.SYNCS 0x989680 ;  /* 0x009896800000995d */ /* 0x008fea0003900000 */
[----:B------:R-:W3:Y:S02]  /*bbb0*/  @!P1 SYNCS.PHASECHK.TRANS64 P1, [R4+URZ], R3 ;  /* 0x00000003040095a7 */ /* 0x000ee4000802007f */
[----:B---3--:R-:W-:Y:S05]  /*bbc0*/  @!P1 BRA `(.L_x_26) ;  /* 0xfffffffc00ec9947 */ /* 0x008fea000383ffff */
[----:B------:R-:W-:Y:S05]  /*bbd0*/  BRA `(.L_x_25) ;  /* 0xffffff60007c7947 */ /* 0x000fea000383ffff */
.L_x_32:
[----:B-1----:R1:W2:Y:S02]  /*bbe0*/  SYNCS.PHASECHK.TRANS64.TRYWAIT P0, [R143+URZ+0x10], R0 ;  /* 0x000010008f0075a7 */ /* 0x0022a4000800017f */
[----:B--2---:R-:W-:Y:S05]  /*bbf0*/  @!P0 NANOSLEEP.SYNCS 0x989680 ;  /* 0x009896800000895d */ /* 0x004fea0003900000 */
[----:B------:R-:W2:Y:S02]  /*bc00*/  @!P0 SYNCS.PHASECHK.TRANS64 P0, [R143+URZ+0x10], R0 ;  /* 0x000010008f0085a7 */ /* 0x000ea4000800007f */
[----:B--2---:R-:W-:Y:S05]  /*bc10*/  @!P0 BRA `(.L_x_32) ;  /* 0xfffffffc00f08947 */ /* 0x004fea000383ffff */
[----:B------:R-:W-:Y:S05]  /*bc20*/  BRA `(.L_x_303) ;  /* 0xffffff6400ec7947 */ /* 0x000fea000383ffff */
.L_x_261:
[----:B------:R-:W-:Y:S01]  /*bc30*/  BSSY B1, `(.L_x_304) ;  /* 0x0000006000017945 */ /* 0x000fe20003800000 */
[----:B------:R-:W-:-:S07]  /*bc40*/  IMAD.MOV.U32 R15, RZ, RZ, -0x1 ;  /* 0xffffffffff0f7424 */ /* 0x000fce00078e00ff */
[----:B-----5:R-:W-:Y:S05]  /*bc50*/  WARPSYNC.COLLECTIVE R15, `(.L_x_305) ;  /* 0x000000000f0c7348 */ /* 0x020fea0003c00000 */
[----:B------:R-:W-:Y:S02]  /*bc60*/  ELECT P6, UR62, PT ;  /* 0x00000000003e782f */ /* 0x000fe400038c0000 */
[----:B------:R-:W-:Y:S01]  /*bc70*/  MOV R14, UR62 ;  /* 0x0000003e000e7c02 */ /* 0x000fe20008000f00 */
[----:B-----5:R-:W-:Y:S10]  /*bc80*/  ENDCOLLECTIVE ;  /* 0x000000000000791b */ /* 0x020ff40003800000 */
.L_x_305:
[----:B------:R-:W-:Y:S05]  /*bc90*/  BSYNC B1 ;  /* 0x0000000000017941 */ /* 0x000fea0003800000 */
.L_x_304:
[----:B------:R-:W-:Y:S05]  /*bca0*/  BRA `(.L_x_306) ;  /* 0xffffffe400107947 */ /* 0x000fea000383ffff */
.L_x_264:
[----:B0-----:R0:W1:Y:S02]  /*bcb0*/  SYNCS.PHASECHK.TRANS64.TRYWAIT P1, [R10+URZ+0xc8], R5 ;  /* 0x0000c8050a0075a7 */ /* 0x001064000802017f */
[----:B-1----:R-:W-:Y:S05]  /*bcc0*/  @!P1 NANOSLEEP.SYNCS 0x989680 ;  /* 0x009896800000995d */ /* 0x002fea0003900000 */
[----:B------:R-:W1:Y:S02]  /*bcd0*/  @!P1 SYNCS.PHASECHK.TRANS64 P1, [R10+URZ+0xc8], R5 ;  /* 0x0000c8050a0095a7 */ /* 0x000e64000802007f */
[----:B-1----:R-:W-:Y:S05]  /*bce0*/  @!P1 BRA `(.L_x_264) ;  /* 0xfffffffc00f09947 */ /* 0x002fea000383ffff */
[----:B------:R-:W-:Y:S05]  /*bcf0*/  BRA `(.L_x_307) ;  /* 0xffffffe400447947 */ /* 0x000fea000383ffff */
.L_x_273:
[----:B------:R-:W-:Y:S01]  /*bd00*/  BSSY B0, `(.L_x_308) ;  /* 0x0000006000007945 */ /* 0x000fe20003800000 */
[----:B------:R-:W-:-:S07]  /*bd10*/  IMAD.MOV.U32 R15, RZ, RZ, -0x1 ;  /* 0xffffffffff0f7424 */ /* 0x000fce00078e00ff */
[----:B-----5:R-:W-:Y:S05]  /*bd20*/  WARPSYNC.COLLECTIVE R15, `(.L_x_309) ;  /* 0x000000000f0c7348 */ /* 0x020fea0003c00000 */
[----:B------:R-:W-:Y:S02]  /*bd30*/  ELECT P6, UR62, PT ;  /* 0x00000000003e782f */ /* 0x000fe400038c0000 */
[----:B------:R-:W-:Y:S01]  /*bd40*/  MOV R14, UR62 ;  /* 0x0000003e000e7c02 */ /* 0x000fe20008000f00 */
[----:B-----5:R-:W-:Y:S10]  /*bd50*/  ENDCOLLECTIVE ;  /* 0x000000000000791b */ /* 0x020ff40003800000 */
.L_x_309:
[----:B------:R-:W-:Y:S05]  /*bd60*/  BSYNC B0 ;  /* 0x0000000000007941 */ /* 0x000fea0003800000 */
.L_x_308:
[----:B------:R-:W-:Y:S05]  /*bd70*/  BRA `(.L_x_310) ;  /* 0xffffffec00b07947 */ /* 0x000fea000383ffff */
.L_x_277:
[----:B0-----:R0:W1:Y:S02]  /*bd80*/  SYNCS.PHASECHK.TRANS64.TRYWAIT P0, [R9+URZ], R4 ;  /* 0x00000004090075a7 */ /* 0x001064000800017f */
[----:B-1----:R-:W-:Y:S05]  /*bd90*/  @!P0 NANOSLEEP.SYNCS 0x989680 ;  /* 0x009896800000895d */ /* 0x002fea0003900000 */
[----:B------:R-:W1:Y:S02]  /*bda0*/  @!P0 SYNCS.PHASECHK.TRANS64 P0, [R9+URZ], R4 ;  /* 0x00000004090085a7 */ /* 0x000e64000800007f */
[----:B-1----:R-:W-:Y:S05]  /*bdb0*/  @!P0 BRA `(.L_x_277) ;  /* 0xfffffffc00f08947 */ /* 0x002fea000383ffff */
[----:B------:R-:W-:Y:S05]  /*bdc0*/  BRA `(.L_x_311) ;  /* 0xffffffec00f07947 */ /* 0x000fea000383ffff */
.L_x_278:
[----:B0-----:R0:W1:Y:S02]  /*bdd0*/  SYNCS.PHASECHK.TRANS64.TRYWAIT P0, [R8+URZ], R5 ;  /* 0x00000005080075a7 */ /* 0x001064000800017f */
[----:B-1----:R-:W-:Y:S05]  /*bde0*/  @!P0 NANOSLEEP.SYNCS 0x989680 ;  /* 0x009896800000895d */ /* 0x002fea0003900000 */
[----:B------:R-:W1:Y:S02]  /*bdf0*/  @!P0 SYNCS.PHASECHK.TRANS64 P0, [R8+URZ], R5 ;  /* 0x00000005080085a7 */ /* 0x000e64000800007f */
[----:B-1----:R-:W-:Y:S05]  /*be00*/  @!P0 BRA `(.L_x_278) ;  /* 0xfffffffc00f08947 */ /* 0x002fea000383ffff */
[----:B------:R-:W-:Y:S05]  /*be10*/  BRA `(.L_x_312) ;  /* 0xfffffff000007947 */ /* 0x000fea000383ffff */
.L_x_279:
[----:B0-----:R0:W1:Y:S02]  /*be20*/  SYNCS.PHASECHK.TRANS64.TRYWAIT P0, [R9+URZ], R4 ;  /* 0x00000004090075a7 */ /* 0x001064000800017f */
[----:B-1----:R-:W-:Y:S05]  /*be30*/  @!P0 NANOSLEEP.SYNCS 0x989680 ;  /* 0x009896800000895d */ /* 0x002fea0003900000 */
[----:B------:R-:W1:Y:S02]  /*be40*/  @!P0 SYNCS.PHASECHK.TRANS64 P0, [R9+URZ], R4 ;  /* 0x00000004090085a7 */ /* 0x000e64000800007f */
[----:B-1----:R-:W-:Y:S05]  /*be50*/  @!P0 BRA `(.L_x_279) ;  /* 0xfffffffc00f08947 */ /* 0x002fea000383ffff */
[----:B------:R-:W-:Y:S05]  /*be60*/  BRA `(.L_x_313) ;  /* 0xfffffff000107947 */ /* 0x000fea000383ffff */
.L_x_280:
[----:B0-----:R0:W1:Y:S02]  /*be70*/  SYNCS.PHASECHK.TRANS64.TRYWAIT P0, [R8+URZ], R5 ;  /* 0x00000005080075a7 */ /* 0x001064000800017f */
[----:B-1----:R-:W-:Y:S05]  /*be80*/  @!P0 NANOSLEEP.SYNCS 0x989680 ;  /* 0x009896800000895d */ /* 0x002fea0003900000 */
[----:B------:R-:W1:Y:S02]  /*be90*/  @!P0 SYNCS.PHASECHK.TRANS64 P0, [R8+URZ], R5 ;  /* 0x00000005080085a7 */ /* 0x000e64000800007f */
[----:B-1----:R-:W-:Y:S05]  /*bea0*/  @!P0 BRA `(.L_x_280) ;  /* 0xfffffffc00f08947 */ /* 0x002fea000383ffff */
[----:B------:R-:W-:Y:S05]  /*beb0*/  BRA `(.L_x_314) ;  /* 0xfffffff000207947 */ /* 0x000fea000383ffff */
.L_x_281:
[----:B0-----:R0:W1:Y:S02]  /*bec0*/  SYNCS.PHASECHK.TRANS64.TRYWAIT P0, [R9+URZ], R4 ;  /* 0x00000004090075a7 */ /* 0x001064000800017f */
[----:B-1----:R-:W-:Y:S05]  /*bed0*/  @!P0 NANOSLEEP.SYNCS 0x989680 ;  /* 0x009896800000895d */ /* 0x002fea0003900000 */
[----:B------:R-:W1:Y:S02]  /*bee0*/  @!P0 SYNCS.PHASECHK.TRANS64 P0, [R9+URZ], R4 ;  /* 0x00000004090085a7 */ /* 0x000e64000800007f */
[----:B-1----:R-:W-:Y:S05]  /*bef0*/  @!P0 BRA `(.L_x_281) ;  /* 0xfffffffc00f08947 */ /* 0x002fea000383ffff */
[----:B------:R-:W-:Y:S05]  /*bf00*/  BRA `(.L_x_315) ;  /* 0xfffffff000307947 */ /* 0x000fea000383ffff */
.L_x_282:
[----:B0-----:R0:W1:Y:S02]  /*bf10*/  SYNCS.PHASECHK.TRANS64.TRYWAIT P0, [R8+URZ], R5 ;  /* 0x00000005080075a7 */ /* 0x001064000800017f */
[----:B-1----:R-:W-:Y:S05]  /*bf20*/  @!P0 NANOSLEEP.SYNCS 0x989680 ;  /* 0x009896800000895d */ /* 0x002fea0003900000 */
[----:B------:R-:W1:Y:S02]  /*bf30*/  @!P0 SYNCS.PHASECHK.TRANS64 P0, [R8+URZ], R5 ;  /* 0x00000005080085a7 */ /* 0x000e64000800007f */
[----:B-1----:R-:W-:Y:S05]  /*bf40*/  @!P0 BRA `(.L_x_282) ;  /* 0xfffffffc00f08947 */ /* 0x002fea000383ffff */
[----:B------:R-:W-:Y:S05]  /*bf50*/  BRA `(.L_x_316) ;  /* 0xfffffff000407947 */ /* 0x000fea000383ffff */
.L_x_283:
[----:B0-----:R0:W1:Y:S02]  /*bf60*/  SYNCS.PHASECHK.TRANS64.TRYWAIT P0, [R9+URZ], R4 ;  /* 0x00000004090075a7 */ /* 0x001064000800017f */
[----:B-1----:R-:W-:Y:S05]  /*bf70*/  @!P0 NANOSLEEP.SYNCS 0x989680 ;  /* 0x009896800000895d */ /* 0x002fea0003900000 */
[----:B------:R-:W1:Y:S02]  /*bf80*/  @!P0 SYNCS.PHASECHK.TRANS64 P0, [R9+URZ], R4 ;  /* 0x00000004090085a7 */ /* 0x000e64000800007f */
[----:B-1----:R-:W-:Y:S05]  /*bf90*/  @!P0 BRA `(.L_x_283) ;  /* 0xfffffffc00f08947 */ /* 0x002fea000383ffff */
[----:B------:R-:W-:Y:S05]  /*bfa0*/  BRA `(.L_x_317) ;  /* 0xfffffff000507947 */ /* 0x000fea000383ffff */
.L_x_284:
[----:B0-----:R0:W1:Y:S02]  /*bfb0*/  SYNCS.PHASECHK.TRANS64.TRYWAIT P0, [R8+URZ], R5 ;  /* 0x00000005080075a7 */ /* 0x001064000800017f */
[----:B-1----:R-:W-:Y:S05]  /*bfc0*/  @!P0 NANOSLEEP.SYNCS 0x989680 ;  /* 0x009896800000895d */ /* 0x002fea0003900000 */
[----:B------:R-:W1:Y:S02]  /*bfd0*/  @!P0 SYNCS.PHASECHK.TRANS64 P0, [R8+URZ], R5 ;  /* 0x00000005080085a7 */ /* 0x000e64000800007f */
[----:B-1----:R-:W-:Y:S05]  /*bfe0*/  @!P0 BRA `(.L_x_284) ;  /* 0xfffffffc00f08947 */ /* 0x002fea000383ffff */
[----:B------:R-:W-:Y:S05]  /*bff0*/  BRA `(.L_x_318) ;  /* 0xfffffff000607947 */ /* 0x000fea000383ffff */
.L_x_285:
[----:B0-----:R0:W1:Y:S02]  /*c000*/  SYNCS.PHASECHK.TRANS64.TRYWAIT P0, [R9+URZ], R4 ;  /* 0x00000004090075a7 */ /* 0x001064000800017f */
[----:B-1----:R-:W-:Y:S05]  /*c010*/  @!P0 NANOSLEEP.SYNCS 0x989680 ;  /* 0x009896800000895d */ /* 0x002fea0003900000 */
[----:B------:R-:W1:Y:S02]  /*c020*/  @!P0 SYNCS.PHASECHK.TRANS64 P0, [R9+URZ], R4 ;  /* 0x00000004090085a7 */ /* 0x000e64000800007f */
[----:B-1----:R-:W-:Y:S05]  /*c030*/  @!P0 BRA `(.L_x_285) ;  /* 0xfffffffc00f08947 */ /* 0x002fea000383ffff */
[----:B------:R-:W-:Y:S05]  /*c040*/  BRA `(.L_x_319) ;  /* 0xfffffff000707947 */ /* 0x000fea000383ffff */
.L_x_286:
[----:B0-----:R0:W1:Y:S02]  /*c050*/  SYNCS.PHASECHK.TRANS64.TRYWAIT P0, [R8+URZ], R5 ;  /* 0x00000005080075a7 */ /* 0x001064000800017f */
[----:B-1----:R-:W-:Y:S05]  /*c060*/  @!P0 NANOSLEEP.SYNCS 0x989680 ;  /* 0x009896800000895d */ /* 0x002fea0003900000 */
[----:B------:R-:W1:Y:S02]  /*c070*/  @!P0 SYNCS.PHASECHK.TRANS64 P0, [R8+URZ], R5 ;  /* 0x00000005080085a7 */ /* 0x000e64000800007f */
[----:B-1----:R-:W-:Y:S05]  /*c080*/  @!P0 BRA `(.L_x_286) ;  /* 0xfffffffc00f08947 */ /* 0x002fea000383ffff */
[----:B------:R-:W-:Y:S05]  /*c090*/  BRA `(.L_x_320) ;  /* 0xfffffff000807947 */ /* 0x000fea000383ffff */
.L_x_287:
[----:B0-----:R0:W1:Y:S02]  /*c0a0*/  SYNCS.PHASECHK.TRANS64.TRYWAIT P0, [R9+URZ], R4 ;  /* 0x00000004090075a7 */ /* 0x001064000800017f */
[----:B-1----:R-:W-:Y:S05]  /*c0b0*/  @!P0 NANOSLEEP.SYNCS 0x989680 ;  /* 0x009896800000895d */ /* 0x002fea0003900000 */
[----:B------:R-:W1:Y:S02]  /*c0c0*/  @!P0 SYNCS.PHASECHK.TRANS64 P0, [R9+URZ], R4 ;  /* 0x00000004090085a7 */ /* 0x000e64000800007f */
[----:B-1----:R-:W-:Y:S05]  /*c0d0*/  @!P0 BRA `(.L_x_287) ;  /* 0xfffffffc00f08947 */ /* 0x002fea000383ffff */
[----:B------:R-:W-:Y:S05]  /*c0e0*/  BRA `(.L_x_321) ;  /* 0xfffffff000907947 */ /* 0x000fea000383ffff */
.L_x_288:
[----:B0-----:R0:W1:Y:S02]  /*c0f0*/  SYNCS.PHASECHK.TRANS64.TRYWAIT P0, [R8+URZ], R5 ;  /* 0x00000005080075a7 */ /* 0x001064000800017f */
[----:B-1----:R-:W-:Y:S05]  /*c100*/  @!P0 NANOSLEEP.SYNCS 0x989680 ;  /* 0x009896800000895d */ /* 0x002fea0003900000 */
[----:B------:R-:W1:Y:S02]  /*c110*/  @!P0 SYNCS.PHASECHK.TRANS64 P0, [R8+URZ], R5 ;  /* 0x00000005080085a7 */ /* 0x000e64000800007f */
[----:B-1----:R-:W-:Y:S05]  /*c120*/  @!P0 BRA `(.L_x_288) ;  /* 0xfffffffc00f08947 */ /* 0x002fea000383ffff */
[----:B------:R-:W-:Y:S05]  /*c130*/  BRA `(.L_x_322) ;  /* 0xfffffff000a07947 */ /* 0x000fea000383ffff */
.L_x_289:
[----:B0-----:R0:W1:Y:S02]  /*c140*/  SYNCS.PHASECHK.TRANS64.TRYWAIT P0, [R9+URZ], R4 ;  /* 0x00000004090075a7 */ /* 0x001064000800017f */
[----:B-1----:R-:W-:Y:S05]  /*c150*/  @!P0 NANOSLEEP.SYNCS 0x989680 ;  /* 0x009896800000895d */ /* 0x002fea0003900000 */
[----:B------:R-:W1:Y:S02]  /*c160*/  @!P0 SYNCS.PHASECHK.TRANS64 P0, [R9+URZ], R4 ;  /* 0x00000004090085a7 */ /* 0x000e64000800007f */
[----:B-1----:R-:W-:Y:S05]  /*c170*/  @!P0 BRA `(.L_x_289) ;  /* 0xfffffffc00f08947 */ /* 0x002fea000383ffff */
[----:B------:R-:W-:Y:S05]  /*c180*/  BRA `(.L_x_323) ;  /* 0xfffffff000b07947 */ /* 0x000fea000383ffff */
.L_x_290:
[----:B0-----:R0:W1:Y:S02]  /*c190*/  SYNCS.PHASECHK.TRANS64.TRYWAIT P0, [R8+URZ], R5 ;  /* 0x00000005080075a7 */ /* 0x001064000800017f */
[----:B-1----:R-:W-:Y:S05]  /*c1a0*/  @!P0 NANOSLEEP.SYNCS 0x989680 ;  /* 0x009896800000895d */ /* 0x002fea0003900000 */
[----:B------:R-:W1:Y:S02]  /*c1b0*/  @!P0 SYNCS.PHASECHK.TRANS64 P0, [R8+URZ], R5 ;  /* 0x00000005080085a7 */ /* 0x000e64000800007f */
[----:B-1----:R-:W-:Y:S05]  /*c1c0*/  @!P0 BRA `(.L_x_290) ;  /* 0xfffffffc00f08947 */ /* 0x002fea000383ffff */
[----:B------:R-:W-:Y:S05]  /*c1d0*/  BRA `(.L_x_324) ;  /* 0xfffffff000c07947 */ /* 0x000fea000383ffff */
.L_x_291:
[----:B0-----:R0:W1:Y:S02]  /*c1e0*/  SYNCS.PHASECHK.TRANS64.TRYWAIT P0, [R9+URZ], R4 ;  /* 0x00000004090075a7 */ /* 0x001064000800017f */
[----:B-1----:R-:W-:Y:S05]  /*c1f0*/  @!P0 NANOSLEEP.SYNCS 0x989680 ;  /* 0x009896800000895d */ /* 0x002fea0003900000 */
[----:B------:R-:W1:Y:S02]  /*c200*/  @!P0 SYNCS.PHASECHK.TRANS64 P0, [R9+URZ], R4 ;  /* 0x00000004090085a7 */ /* 0x000e64000800007f */
[----:B-1----:R-:W-:Y:S05]  /*c210*/  @!P0 BRA `(.L_x_291) ;  /* 0xfffffffc00f08947 */ /* 0x002fea000383ffff */
[----:B------:R-:W-:Y:S05]  /*c220*/  BRA `(.L_x_325) ;  /* 0xfffffff000d07947 */ /* 0x000fea000383ffff */
.L_x_292:
[----:B0-----:R0:W1:Y:S02]  /*c230*/  SYNCS.PHASECHK.TRANS64.TRYWAIT P0, [R8+URZ], R5 ;  /* 0x00000005080075a7 */ /* 0x001064000800017f */
[----:B-1----:R-:W-:Y:S05]  /*c240*/  @!P0 NANOSLEEP.SYNCS 0x989680 ;  /* 0x009896800000895d */ /* 0x002fea0003900000 */
[----:B------:R-:W1:Y:S02]  /*c250*/  @!P0 SYNCS.PHASECHK.TRANS64 P0, [R8+URZ], R5 ;  /* 0x00000005080085a7 */ /* 0x000e64000800007f */
[----:B-1----:R-:W-:Y:S05]  /*c260*/  @!P0 BRA `(.L_x_292) ;  /* 0xfffffffc00f08947 */ /* 0x002fea000383ffff */
[----:B------:R-:W-:Y:S05]  /*c270*/  BRA `(.L_x_326) ;  /* 0xfffffff000e07947 */ /* 0x000fea000383ffff */
.L_x_293:
[----:B0-----:R0:W1:Y:S02]  /*c280*/  SYNCS.PHASECHK.TRANS64.TRYWAIT P0, [R9+URZ], R4 ;  /* 0x00000004090075a7 */ /* 0x001064000800017f */
[----:B-1----:R-:W-:Y:S05]  /*c290*/  @!P0 NANOSLEEP.SYNCS 0x989680 ;  /* 0x009896800000895d */ /* 0x002fea0003900000 */
[----:B------:R-:W1:Y:S02]  /*c2a0*/  @!P0 SYNCS.PHASECHK.TRANS64 P0, [R9+URZ], R4 ;  /* 0x00000004090085a7 */ /* 0x000e64000800007f */
[----:B-1----:R-:W-:Y:S05]  /*c2b0*/  @!P0 BRA `(.L_x_293) ;  /* 0xfffffffc00f08947 */ /* 0x002fea000383ffff */
[----:B------:R-:W-:Y:S05]  /*c2c0*/  BRA `(.L_x_327) ;  /* 0xfffffff000f07947 */ /* 0x000fea000383ffff */
.L_x_294:
[----:B0-----:R0:W1:Y:S02]  /*c2d0*/  SYNCS.PHASECHK.TRANS64.TRYWAIT P0, [R8+URZ], R5 ;  /* 0x00000005080075a7 */ /* 0x001064000800017f */
[----:B-1----:R-:W-:Y:S05]  /*c2e0*/  @!P0 NANOSLEEP.SYNCS 0x989680 ;  /* 0x009896800000895d */ /* 0x002fea0003900000 */
[----:B------:R-:W1:Y:S02]  /*c2f0*/  @!P0 SYNCS.PHASECHK.TRANS64 P0, [R8+URZ], R5 ;  /* 0x00000005080085a7 */ /* 0x000e64000800007f */
[----:B-1----:R-:W-:Y:S05]  /*c300*/  @!P0 BRA `(.L_x_294) ;  /* 0xfffffffc00f08947 */ /* 0x002fea000383ffff */
[----:B------:R-:W-:Y:S05]  /*c310*/  BRA `(.L_x_328) ;  /* 0xfffffff400007947 */ /* 0x000fea000383ffff */
.L_x_295:
[----:B0-----:R0:W1:Y:S02]  /*c320*/  SYNCS.PHASECHK.TRANS64.TRYWAIT P0, [R9+URZ], R4 ;  /* 0x00000004090075a7 */ /* 0x001064000800017f */
[----:B-1----:R-:W-:Y:S05]  /*c330*/  @!P0 NANOSLEEP.SYNCS 0x989680 ;  /* 0x009896800000895d */ /* 0x002fea0003900000 */
[----:B------:R-:W1:Y:S02]  /*c340*/  @!P0 SYNCS.PHASECHK.TRANS64 P0, [R9+URZ], R4 ;  /* 0x00000004090085a7 */ /* 0x000e64000800007f */
[----:B-1----:R-:W-:Y:S05]  /*c350*/  @!P0 BRA `(.L_x_295) ;  /* 0xfffffffc00f08947 */ /* 0x002fea000383ffff */
[----:B------:R-:W-:Y:S05]  /*c360*/  BRA `(.L_x_329) ;  /* 0xfffffff400107947 */ /* 0x000fea000383ffff */
.L_x_296:
[----:B0-----:R0:W1:Y:S02]  /*c370*/  SYNCS.PHASECHK.TRANS64.TRYWAIT P0, [R8+URZ], R5 ;  /* 0x00000005080075a7 */ /* 0x001064000800017f */
[----:B-1----:R-:W-:Y:S05]  /*c380*/  @!P0 NANOSLEEP.SYNCS 0x989680 ;  /* 0x009896800000895d */ /* 0x002fea0003900000 */
[----:B------:R-:W1:Y:S02]  /*c390*/  @!P0 SYNCS.PHASECHK.TRANS64 P0, [R8+URZ], R5 ;  /* 0x00000005080085a7 */ /* 0x000e64000800007f */
[----:B-1----:R-:W-:Y:S05]  /*c3a0*/  @!P0 BRA `(.L_x_296) ;  /* 0xfffffffc00f08947 */ /* 0x002fea000383ffff */
[----:B------:R-:W-:Y:S05]  /*c3b0*/  BRA `(.L_x_330) ;  /* 0xfffffff400207947 */ /* 0x000fea000383ffff */
.L_x_297:
[----:B0-----:R0:W1:Y:S02]  /*c3c0*/  SYNCS.PHASECHK.TRANS64.TRYWAIT P0, [R9+URZ], R4 ;  /* 0x00000004090075a7 */ /* 0x001064000800017f */
[----:B-1----:R-:W-:Y:S05]  /*c3d0*/  @!P0 NANOSLEEP.SYNCS 0x989680 ;  /* 0x009896800000895d */ /* 0x002fea0003900000 */
[----:B------:R-:W1:Y:S02]  /*c3e0*/  @!P0 SYNCS.PHASECHK.TRANS64 P0, [R9+URZ], R4 ;  /* 0x00000004090085a7 */ /* 0x000e64000800007f */
[----:B-1----:R-:W-:Y:S05]  /*c3f0*/  @!P0 BRA `(.L_x_297) ;  /* 0xfffffffc00f08947 */ /* 0x002fea000383ffff */
[----:B------:R-:W-:Y:S05]  /*c400*/  BRA `(.L_x_331) ;  /* 0xfffffff400307947 */ /* 0x000fea000383ffff */
.L_x_298:
[----:B0-----:R0:W1:Y:S02]  /*c410*/  SYNCS.PHASECHK.TRANS64.TRYWAIT P0, [R8+URZ], R5 ;  /* 0x00000005080075a7 */ /* 0x001064000800017f */
[----:B-1----:R-:W-:Y:S05]  /*c420*/  @!P0 NANOSLEEP.SYNCS 0x989680 ;  /* 0x009896800000895d */ /* 0x002fea0003900000 */
[----:B------:R-:W1:Y:S02]  /*c430*/  @!P0 SYNCS.PHASECHK.TRANS64 P0, [R8+URZ], R5 ;  /* 0x00000005080085a7 */ /* 0x000e64000800007f */
[----:B-1----:R-:W-:Y:S05]  /*c440*/  @!P0 BRA `(.L_x_298) ;  /* 0xfffffffc00f08947 */ /* 0x002fea000383ffff */
[----:B------:R-:W-:Y:S05]  /*c450*/  BRA `(.L_x_332) ;  /* 0xfffffff400407947 */ /* 0x000fea000383ffff */
.L_x_299:
[----:B0-----:R0:W1:Y:S02]  /*c460*/  SYNCS.PHASECHK.TRANS64.TRYWAIT P0, [R9+URZ], R4 ;  /* 0x00000004090075a7 */ /* 0x001064000800017f */
[----:B-1----:R-:W-:Y:S05]  /*c470*/  @!P0 NANOSLEEP.SYNCS 0x989680 ;  /* 0x009896800000895d */ /* 0x002fea0003900000 */
[----:B------:R-:W1:Y:S02]  /*c480*/  @!P0 SYNCS.PHASECHK.TRANS64 P0, [R9+URZ], R4 ;  /* 0x00000004090085a7 */ /* 0x000e64000800007f */
[----:B-1----:R-:W-:Y:S05]  /*c490*/  @!P0 BRA `(.L_x_299) ;  /* 0xfffffffc00f08947 */ /* 0x002fea000383ffff */
[----:B------:R-:W-:Y:S05]  /*c4a0*/  BRA `(.L_x_333) ;  /* 0xfffffff400507947 */ /* 0x000fea000383ffff */
.L_x_300:
[----:B0-----:R0:W1:Y:S02]  /*c4b0*/  SYNCS.PHASECHK.TRANS64.TRYWAIT P0, [R6+URZ], R5 ;  /* 0x00000005060075a7 */ /* 0x001064000800017f */
[----:B-1----:R-:W-:Y:S05]  /*c4c0*/  @!P0 NANOSLEEP.SYNCS 0x989680 ;  /* 0x009896800000895d */ /* 0x002fea0003900000 */
[----:B------:R-:W1:Y:S02]  /*c4d0*/  @!P0 SYNCS.PHASECHK.TRANS64 P0, [R6+URZ], R5 ;  /* 0x00000005060085a7 */ /* 0x000e64000800007f */
[----:B-1----:R-:W-:Y:S05]  /*c4e0*/  @!P0 BRA `(.L_x_300) ;  /* 0xfffffffc00f08947 */ /* 0x002fea000383ffff */
[----:B------:R-:W-:Y:S05]  /*c4f0*/  BRA `(.L_x_334) ;  /* 0xfffffff400587947 */ /* 0x000fea000383ffff */
.L_x_335:
[----:B------:R-:W-:-:S00]  /*c500*/  BRA `(.L_x_335) ;  /* 0xfffffffc00fc7947 */ /* 0x000fc0000383ffff */
[----:B------:R-:W-:-:S00]  /*c510*/  NOP ;  /* 0x0000000000007918 */ /* 0x000fc00000000000 */
        /* <DEDUP_REMOVED lines=14> */
.L_x_336:


//--------------------- .nv.global.init           --------------------------
	.section	.nv.global.init,"aw",@progbits
.nv.global.init:
	.type		$str$22,@object
	.size		$str$22,($str$23 - $str$22)
$str$22:
        /*0000*/ 	.byte	0x6b, 0x5f, 0x74, 0x69, 0x6c, 0x65, 0x5f, 0x63, 0x6f, 0x75, 0x6e, 0x74, 0x20, 0x3e, 0x3d, 0x20
        /*0010*/ 	.byte	0x31, 0x00
	.type		$str$23,@object
	.size		$str$23,(__unnamed_1 - $str$23)
$str$23:
        /*0012*/ 	.byte	0x2f, 0x74, 0x6d, 0x70, 0x2f, 0x63, 0x75, 0x74, 0x6c, 0x61, 0x73, 0x73, 0x5f, 0x73, 0x77, 0x65
        /*0022*/ 	.byte	0x65, 0x70, 0x5f, 0x73, 0x72, 0x63, 0x2f, 0x69, 0x6e, 0x63, 0x6c, 0x75, 0x64, 0x65, 0x2f, 0x63
        /*0032*/ 	.byte	0x75, 0x74, 0x6c, 0x61, 0x73, 0x73, 0x2f, 0x67, 0x65, 0x6d, 0x6d, 0x2f, 0x63, 0x6f, 0x6c, 0x6c
        /*0042*/ 	.byte	0x65, 0x63, 0x74, 0x69, 0x76, 0x65, 0x2f, 0x73, 0x6d, 0x39, 0x30, 0x5f, 0x6d, 0x6d, 0x61, 0x5f
        /*0052*/ 	.byte	0x74, 0x6d, 0x61, 0x5f, 0x67, 0x6d, 0x6d, 0x61, 0x5f, 0x73, 0x73, 0x5f, 0x77, 0x61, 0x72, 0x70
        /*0062*/ 	.byte	0x73, 0x70, 0x65, 0x63, 0x69, 0x61, 0x6c, 0x69, 0x7a, 0x65, 0x64, 0x2e, 0x68, 0x70, 0x70, 0x00
	.type		__unnamed_1,@object
	.size		__unnamed_1,(.L_0 - __unnamed_1)
__unnamed_1:
        /*0072*/ 	.byte	0x76, 0x6f, 0x69, 0x64, 0x20, 0x63, 0x75, 0x74, 0x6c, 0x61, 0x73, 0x73, 0x3a, 0x3a, 0x67, 0x65
        /* <DEDUP_REMOVED lines=180> */
        /*0bc2*/ 	.byte	0x5d, 0x00
.L_0:


//--------------------- .nv.shared._ZN7cutlass13device_kernelINS_4gemm6kernel13GemmUniversalIN4cute5tupleIJiiiiEEENS1_10collective13CollectiveMmaINS1_34MainloopSm90TmaGmmaWarpSpecializedILi25ENS5_IJNS4_1CILi1EEESB_SB_EEENS1_32KernelTmaWarpSpecializedPingpongEEENS5_IJNSA_ILi64EEENSA_ILi224EEENSA_ILi16EEEEEENS_10bfloat16_tENS5_IJlSB_lEEESJ_SK_NS4_8TiledMMAINS4_8MMA_AtomIJNS4_4SM904GMMA27MMA_64x32x16_F32BF16BF16_SSILNSO_5MajorE0ELSQ_0ELNSO_7ScaleInE1ELSR_1EEEEEENS4_6LayoutISC_NS5_IJNSA_ILi0EEESV_SV_EEEEENS5_IJNS4_10UnderscoreESY_SY_EEEEENS4_13SM90_TMA_LOADENS4_14ComposedLayoutINS4_7SwizzleILi1ELi4ELi3EEENS4_18smem_ptr_flag_bitsILi16EEENSU_INS5_IJNSA_ILi8EEESH_EEENS5_IJSH_SB_EEEEEEEvNS4_8identityES11_S1B_vS1C_EENS_8epilogue10collective6detail29Sm90TmaWarpSpecializedAdapterINS1F_15DefaultEpilogueISJ_SK_SK_NS1E_6thread17LinearCombinationISJ_Li1EffLNS1J_9ScaleType4KindE0ELNS_15FloatRoundStyleE2ESJ_EENS1_15EpilogueDefaultEEEEEvvEEEEvNT_6ParamsE --------------------------
	.section	.nv.shared._ZN7cutlass13device_kernelINS_4gemm6kernel13GemmUniversalIN4cute5tupleIJiiiiEEENS1_10collective13CollectiveMmaINS1_34MainloopSm90TmaGmmaWarpSpecializedILi25ENS5_IJNS4_1CILi1EEESB_SB_EEENS1_32KernelTmaWarpSpecializedPingpongEEENS5_IJNSA_ILi64EEENSA_ILi224EEENSA_ILi16EEEEEENS_10bfloat16_tENS5_IJlSB_lEEESJ_SK_NS4_8TiledMMAINS4_8MMA_AtomIJNS4_4SM904GMMA27MMA_64x32x16_F32BF16BF16_SSILNSO_5MajorE0ELSQ_0ELNSO_7ScaleInE1ELSR_1EEEEEENS4_6LayoutISC_NS5_IJNSA_ILi0EEESV_SV_EEEEENS5_IJNS4_10UnderscoreESY_SY_EEEEENS4_13SM90_TMA_LOADENS4_14ComposedLayoutINS4_7SwizzleILi1ELi4ELi3EEENS4_18smem_ptr_flag_bitsILi16EEENSU_INS5_IJNSA_ILi8EEESH_EEENS5_IJSH_SB_EEEEEEEvNS4_8identityES11_S1B_vS1C_EENS_8epilogue10collective6detail29Sm90TmaWarpSpecializedAdapterINS1F_15DefaultEpilogueISJ_SK_SK_NS1E_6thread17LinearCombinationISJ_Li1EffLNS1J_9ScaleType4KindE0ELNS_15FloatRoundStyleE2ESJ_EENS1_15EpilogueDefaultEEEEEvvEEEEvNT_6ParamsE,"aw",@nobits
	.sectionflags	@""
	.align	16
	.zero		1024


//--------------------- .nv.shared.reserved.0     --------------------------
	.section	.nv.shared.reserved.0,"aw",@nobits
	.weak		__nv_reservedSMEM_offset_0_alias
	.size		__nv_reservedSMEM_offset_0_alias, 0, 0
	.other		__nv_reservedSMEM_offset_0_alias,@"STO_CUDA_RESERVED_SHARED STV_DEFAULT"
__nv_reservedSMEM_offset_0_alias:
	.zero		0


//--------------------- .nv.global                --------------------------
	.section	.nv.global,"aw",@nobits
.nv.global:
	.type		_ZN40_INTERNAL_1608e82b_4_k_cu_823e1a5b_136484cute1_E,@object
	.size		_ZN40_INTERNAL_1608e82b_4_k_cu_823e1a5b_136484cute1_E,(_ZN40_INTERNAL_1608e82b_4_k_cu_823e1a5b_136484cuda3std3__45__cpo6cbeginE - _ZN40_INTERNAL_1608e82b_4_k_cu_823e1a5b_136484cute1_E)
_ZN40_INTERNAL_1608e82b_4_k_cu_823e1a5b_136484cute1_E:
	.zero		1
	.type		_ZN40_INTERNAL_1608e82b_4_k_cu_823e1a5b_136484cuda3std3__45__cpo6cbeginE,@object
	.size		_ZN40_INTERNAL_1608e82b_4_k_cu_823e1a5b_136484cuda3std3__45__cpo6cbeginE,(_ZN40_INTERNAL_1608e82b_4_k_cu_823e1a5b_136484cuda3std3__48in_placeE - _ZN40_INTERNAL_1608e82b_4_k_cu_823e1a5b_136484cuda3std3__45__cpo6cbeginE)
_ZN40_INTERNAL_1608e82b_4_k_cu_823e1a5b_136484cuda3std3__45__cpo6cbeginE:
	.zero		1
	.type		_ZN40_INTERNAL_1608e82b_4_k_cu_823e1a5b_136484cuda3std3__48in_placeE,@object
	.size		_ZN40_INTERNAL_1608e82b_4_k_cu_823e1a5b_136484cuda3std3__48in_placeE,(_ZN40_INTERNAL_1608e82b_4_k_cu_823e1a5b_136484cuda3std6ranges3__45__cpo9iter_moveE - _ZN40_INTERNAL_1608e82b_4_k_cu_823e1a5b_136484cuda3std3__48in_placeE)
_ZN40_INTERNAL_1608e82b_4_k_cu_823e1a5b_136484cuda3std3__48in_placeE:
	.zero		1
	.type		_ZN40_INTERNAL_1608e82b_4_k_cu_823e1a5b_136484cuda3std6ranges3__45__cpo9iter_moveE,@object
	.size		_ZN40_INTERNAL_1608e82b_4_k_cu_823e1a5b_136484cuda3std6ranges3__45__cpo9iter_moveE,(_ZN40_INTERNAL_1608e82b_4_k_cu_823e1a5b_136484cuda3std3__45__cpo5beginE - _ZN40_INTERNAL_1608e82b_4_k_cu_823e1a5b_136484cuda3std6ranges3__45__cpo9iter_moveE)
_ZN40_INTERNAL_1608e82b_4_k_cu_823e1a5b_136484cuda3std6ranges3__45__cpo9iter_moveE:
	.zero		1
	.type		_ZN40_INTERNAL_1608e82b_4_k_cu_823e1a5b_136484cuda3std3__45__cpo5beginE,@object
	.size		_ZN40_INTERNAL_1608e82b_4_k_cu_823e1a5b_136484cuda3std3__45__cpo5beginE,(_ZN40_INTERNAL_1608e82b_4_k_cu_823e1a5b_136484cuda3std3__442_GLOBAL__N__1608e82b_4_k_cu_823e1a5b_136486ignoreE - _ZN40_INTERNAL_1608e82b_4_k_cu_823e1a5b_136484cuda3std3__45__cpo5beginE)
_ZN40_INTERNAL_1608e82b_4_k_cu_823e1a5b_136484cuda3std3__45__cpo5beginE:
	.zero		1
	.type		_ZN40_INTERNAL_1608e82b_4_k_cu_823e1a5b_136484cuda3std3__442_GLOBAL__N__1608e82b_4_k_cu_823e1a5b_136486ignoreE,@object
	.size		_ZN40_INTERNAL_1608e82b_4_k_cu_823e1a5b_136484cuda3std3__442_GLOBAL__N__1608e82b_4_k_cu_823e1a5b_136486ignoreE,(_ZN40_INTERNAL_1608e82b_4_k_cu_823e1a5b_136484cute7productE - _ZN40_INTERNAL_1608e82b_4_k_cu_823e1a5b_136484cuda3std3__442_GLOBAL__N__1608e82b_4_k_cu_823e1a5b_136486ignoreE)
_ZN40_INTERNAL_1608e82b_4_k_cu_823e1a5b_136484cuda3std3__442_GLOBAL__N__1608e82b_4_k_cu_823e1a5b_136486ignoreE:
	.zero		1
	.type		_ZN40_INTERNAL_1608e82b_4_k_cu_823e1a5b_136484cute7productE,@object
	.size		_ZN40_INTERNAL_1608e82b_4_k_cu_823e1a5b_136484cute7productE,(_ZN40_INTERNAL_1608e82b_4_k_cu_823e1a5b_136484cuda3std3__45__cpo3endE - _ZN40_INTERNAL_1608e82b_4_k_cu_823e1a5b_136484cute7productE)
_ZN40_INTERNAL_1608e82b_4_k_cu_823e1a5b_136484cute7productE:
	.zero		1
	.type		_ZN40_INTERNAL_1608e82b_4_k_cu_823e1a5b_136484cuda3std3__45__cpo3endE,@object
	.size		_ZN40_INTERNAL_1608e82b_4_k_cu_823e1a5b_136484cuda3std3__45__cpo3endE,(_ZN40_INTERNAL_1608e82b_4_k_cu_823e1a5b_136484cuda3std3__419piecewise_constructE - _ZN40_INTERNAL_1608e82b_4_k_cu_823e1a5b_136484cuda3std3__45__cpo3endE)
_ZN40_INTERNAL_1608e82b_4_k_cu_823e1a5b_136484cuda3std3__45__cpo3endE:
	.zero		1
	.type		_ZN40_INTERNAL_1608e82b_4_k_cu_823e1a5b_136484cuda3std3__419piecewise_constructE,@object
	.size		_ZN40_INTERNAL_1608e82b_4_k_cu_823e1a5b_136484cuda3std3__419piecewise_constructE,(_ZN40_INTERNAL_1608e82b_4_k_cu_823e1a5b_136484cuda3std3__45__cpo4cendE - _ZN40_INTERNAL_1608e82b_4_k_cu_823e1a5b_136484cuda3std3__419piecewise_constructE)
_ZN40_INTERNAL_1608e82b_4_k_cu_823e1a5b_136484cuda3std3__419piecewise_constructE:
	.zero		1
	.type		_ZN40_INTERNAL_1608e82b_4_k_cu_823e1a5b_136484cuda3std3__45__cpo4cendE,@object
	.size		_ZN40_INTERNAL_1608e82b_4_k_cu_823e1a5b_136484cuda3std3__45__cpo4cendE,(_ZN40_INTERNAL_1608e82b_4_k_cu_823e1a5b_136484cuda3std6ranges3__45__cpo4swapE - _ZN40_INTERNAL_1608e82b_4_k_cu_823e1a5b_136484cuda3std3__45__cpo4cendE)
_ZN40_INTERNAL_1608e82b_4_k_cu_823e1a5b_136484cuda3std3__45__cpo4cendE:
	.zero		1
	.type		_ZN40_INTERNAL_1608e82b_4_k_cu_823e1a5b_136484cuda3std6ranges3__45__cpo4swapE,@object
	.size		_ZN40_INTERNAL_1608e82b_4_k_cu_823e1a5b_136484cuda3std6ranges3__45__cpo4swapE,(.L_8 - _ZN40_INTERNAL_1608e82b_4_k_cu_823e1a5b_136484cuda3std6ranges3__45__cpo4swapE)
_ZN40_INTERNAL_1608e82b_4_k_cu_823e1a5b_136484cuda3std6ranges3__45__cpo4swapE:
	.zero		1
.L_8:


//--------------------- .nv.constant0._ZN7cutlass13device_kernelINS_4gemm6kernel13GemmUniversalIN4cute5tupleIJiiiiEEENS1_10collective13CollectiveMmaINS1_34MainloopSm90TmaGmmaWarpSpecializedILi25ENS5_IJNS4_1CILi1EEESB_SB_EEENS1_32KernelTmaWarpSpecializedPingpongEEENS5_IJNSA_ILi64EEENSA_ILi224EEENSA_ILi16EEEEEENS_10bfloat16_tENS5_IJlSB_lEEESJ_SK_NS4_8TiledMMAINS4_8MMA_AtomIJNS4_4SM904GMMA27MMA_64x32x16_F32BF16BF16_SSILNSO_5MajorE0ELSQ_0ELNSO_7ScaleInE1ELSR_1EEEEEENS4_6LayoutISC_NS5_IJNSA_ILi0EEESV_SV_EEEEENS5_IJNS4_10UnderscoreESY_SY_EEEEENS4_13SM90_TMA_LOADENS4_14ComposedLayoutINS4_7SwizzleILi1ELi4ELi3EEENS4_18smem_ptr_flag_bitsILi16EEENSU_INS5_IJNSA_ILi8EEESH_EEENS5_IJSH_SB_EEEEEEEvNS4_8identityES11_S1B_vS1C_EENS_8epilogue10collective6detail29Sm90TmaWarpSpecializedAdapterINS1F_15DefaultEpilogueISJ_SK_SK_NS1E_6thread17LinearCombinationISJ_Li1EffLNS1J_9ScaleType4KindE0ELNS_15FloatRoundStyleE2ESJ_EENS1_15EpilogueDefaultEEEEEvvEEEEvNT_6ParamsE --------------------------
	.section	.nv.constant0._ZN7cutlass13device_kernelINS_4gemm6kernel13GemmUniversalIN4cute5tupleIJiiiiEEENS1_10collective13CollectiveMmaINS1_34MainloopSm90TmaGmmaWarpSpecializedILi25ENS5_IJNS4_1CILi1EEESB_SB_EEENS1_32KernelTmaWarpSpecializedPingpongEEENS5_IJNSA_ILi64EEENSA_ILi224EEENSA_ILi16EEEEEENS_10bfloat16_tENS5_IJlSB_lEEESJ_SK_NS4_8TiledMMAINS4_8MMA_AtomIJNS4_4SM904GMMA27MMA_64x32x16_F32BF16BF16_SSILNSO_5MajorE0ELSQ_0ELNSO_7ScaleInE1ELSR_1EEEEEENS4_6LayoutISC_NS5_IJNSA_ILi0EEESV_SV_EEEEENS5_IJNS4_10UnderscoreESY_SY_EEEEENS4_13SM90_TMA_LOADENS4_14ComposedLayoutINS4_7SwizzleILi1ELi4ELi3EEENS4_18smem_ptr_flag_bitsILi16EEENSU_INS5_IJNSA_ILi8EEESH_EEENS5_IJSH_SB_EEEEEEEvNS4_8identityES11_S1B_vS1C_EENS_8epilogue10collective6detail29Sm90TmaWarpSpecializedAdapterINS1F_15DefaultEpilogueISJ_SK_SK_NS1E_6thread17LinearCombinationISJ_Li1EffLNS1J_9ScaleType4KindE0ELNS_15FloatRoundStyleE2ESJ_EENS1_15EpilogueDefaultEEEEEvvEEEEvNT_6ParamsE,"a",@progbits
	.sectionflags	@""
	.align	4
.nv.constant0._ZN7cutlass13device_kernelINS_4gemm6kernel13GemmUniversalIN4cute5tupleIJiiiiEEENS1_10collective13CollectiveMmaINS1_34MainloopSm90TmaGmmaWarpSpecializedILi25ENS5_IJNS4_1CILi1EEESB_SB_EEENS1_32KernelTmaWarpSpecializedPingpongEEENS5_IJNSA_ILi64EEENSA_ILi224EEENSA_ILi16EEEEEENS_10bfloat16_tENS5_IJlSB_lEEESJ_SK_NS4_8TiledMMAINS4_8MMA_AtomIJNS4_4SM904GMMA27MMA_64x32x16_F32BF16BF16_SSILNSO_5MajorE0ELSQ_0ELNSO_7ScaleInE1ELSR_1EEEEEENS4_6LayoutISC_NS5_IJNSA_ILi0EEESV_SV_EEEEENS5_IJNS4_10UnderscoreESY_SY_EEEEENS4_13SM90_TMA_LOADENS4_14ComposedLayoutINS4_7SwizzleILi1ELi4ELi3EEENS4_18smem_ptr_flag_bitsILi16EEENSU_INS5_IJNSA_ILi8EEESH_EEENS5_IJSH_SB_EEEEEEEvNS4_8identityES11_S1B_vS1C_EENS_8epilogue10collective6detail29Sm90TmaWarpSpecializedAdapterINS1F_15DefaultEpilogueISJ_SK_SK_NS1E_6thread17LinearCombinationISJ_Li1EffLNS1J_9ScaleType4KindE0ELNS_15FloatRoundStyleE2ESJ_EENS1_15EpilogueDefaultEEEEEvvEEEEvNT_6ParamsE:
	.zero		1664


//--------------------- SYMBOLS --------------------------

	.type		.nv.reservedSmem.offset0,@object
	.size		.nv.reservedSmem.offset0,0x4
	.type		__assertfail,@function
